	.target	sm_90a

	.elftype	@"ET_EXEC"


//--------------------- .note.nv.tkinfo           --------------------------
	.section	.note.nv.tkinfo,"",@"SHT_NOTE"
	.sectionflags	@"SHF_NOTE_NV_TKINFO"
	.tkinfo
        /*0018*/ 	.word	0x00000002
        /*0030*/ 	.string	""
        /*0030*/ 	.string	"ptxas"
        /*0030*/ 	.string	"Cuda compilation tools, release 13.0, V13.0.88"
        /*0030*/ 	.string	"Build cuda_13.0.r13.0/compiler.36424714_0"
        /*0030*/ 	.string	"-arch sm_90a -m 64 "



//--------------------- .note.nv.cuinfo           --------------------------
	.section	.note.nv.cuinfo,"",@"SHT_NOTE"
	.sectionflags	@"SHF_NOTE_NV_CUINFO"
        /*0018*/ 	.short	0x0002
        /*001a*/ 	.short	0x005a
        /*001c*/ 	.short	0x0082
	.zero		2


//--------------------- .nv.info                  --------------------------
	.section	.nv.info,"",@"SHT_CUDA_INFO"
	.align	4


	//----- nvinfo : EIATTR_REGCOUNT
	.align		4
        /*0000*/ 	.byte	0x04, 0x2f
        /*0002*/ 	.short	(.L_15 - .L_14)
	.align		4
.L_14:
        /*0004*/ 	.word	index@(_ZN7cutlass13device_kernelINS_4gemm6kernel13GemmUniversalIN4cute5tupleIJiiiiEEENS1_10collective13CollectiveMmaINS1_34MainloopSm90TmaGmmaWarpSpecializedILi6ENS5_IJNS4_1CILi1EEENSA_ILi4EEESB_EEENS1_35KernelTmaWarpSpecializedCooperativeEEENS5_IJNSA_ILi128EEESG_NSA_ILi64EEEEEENS_6half_tENS5_IJSB_llEEESJ_NS5_IJlSB_lEEENS4_8TiledMMAINS4_8MMA_AtomIJNS4_4SM904GMMA26MMA_64x128x16_F32F16F16_SSILNSP_5MajorE1ELSR_0ELNSP_7ScaleInE1ELSS_1EEEEEENS4_6LayoutINS5_IJNSA_ILi2EEESB_SB_EEENS5_IJSB_NSA_ILi0EEESY_EEEEENS5_IJNS4_10UnderscoreES11_S11_EEEEENS4_23SM90_TMA_LOAD_MULTICASTENS4_14ComposedLayoutINS4_7SwizzleILi3ELi4ELi3EEENS4_18smem_ptr_flag_bitsILi16EEENSV_INS5_IJSH_NSA_ILi8EEEEEENS5_IJSB_SH_EEEEEEEvNS4_8identityENS4_13SM90_TMA_LOADENS15_IS17_S19_NSV_INS5_IJS1A_SH_EEENS5_IJSH_SB_EEEEEEEvS1F_EENS_8epilogue10collective6detail29Sm90TmaWarpSpecializedAdapterINS1N_15DefaultEpilogueISJ_SL_SL_NS1M_6thread17LinearCombinationISJ_Li1EffLNS1R_9ScaleType4KindE0ELNS_15FloatRoundStyleE2ESJ_EENS1_15EpilogueDefaultEEEEEvvEEEEvNT_6ParamsE)
        /*0008*/ 	.word	0x000000a8


	//----- nvinfo : EIATTR_FRAME_SIZE
	.align		4
.L_15:
        /*000c*/ 	.byte	0x04, 0x11
        /*000e*/ 	.short	(.L_17 - .L_16)
	.align		4
.L_16:
        /*0010*/ 	.word	index@(_ZN7cutlass13device_kernelINS_4gemm6kernel13GemmUniversalIN4cute5tupleIJiiiiEEENS1_10collective13CollectiveMmaINS1_34MainloopSm90TmaGmmaWarpSpecializedILi6ENS5_IJNS4_1CILi1EEENSA_ILi4EEESB_EEENS1_35KernelTmaWarpSpecializedCooperativeEEENS5_IJNSA_ILi128EEESG_NSA_ILi64EEEEEENS_6half_tENS5_IJSB_llEEESJ_NS5_IJlSB_lEEENS4_8TiledMMAINS4_8MMA_AtomIJNS4_4SM904GMMA26MMA_64x128x16_F32F16F16_SSILNSP_5MajorE1ELSR_0ELNSP_7ScaleInE1ELSS_1EEEEEENS4_6LayoutINS5_IJNSA_ILi2EEESB_SB_EEENS5_IJSB_NSA_ILi0EEESY_EEEEENS5_IJNS4_10UnderscoreES11_S11_EEEEENS4_23SM90_TMA_LOAD_MULTICASTENS4_14ComposedLayoutINS4_7SwizzleILi3ELi4ELi3EEENS4_18smem_ptr_flag_bitsILi16EEENSV_INS5_IJSH_NSA_ILi8EEEEEENS5_IJSB_SH_EEEEEEEvNS4_8identityENS4_13SM90_TMA_LOADENS15_IS17_S19_NSV_INS5_IJS1A_SH_EEENS5_IJSH_SB_EEEEEEEvS1F_EENS_8epilogue10collective6detail29Sm90TmaWarpSpecializedAdapterINS1N_15DefaultEpilogueISJ_SL_SL_NS1M_6thread17LinearCombinationISJ_Li1EffLNS1R_9ScaleType4KindE0ELNS_15FloatRoundStyleE2ESJ_EENS1_15EpilogueDefaultEEEEEvvEEEEvNT_6ParamsE)
        /*0014*/ 	.word	0x00000000


	//----- nvinfo : EIATTR_MIN_STACK_SIZE
	.align		4
.L_17:
        /*0018*/ 	.byte	0x04, 0x12
        /*001a*/ 	.short	(.L_19 - .L_18)
	.align		4
.L_18:
        /*001c*/ 	.word	index@(_ZN7cutlass13device_kernelINS_4gemm6kernel13GemmUniversalIN4cute5tupleIJiiiiEEENS1_10collective13CollectiveMmaINS1_34MainloopSm90TmaGmmaWarpSpecializedILi6ENS5_IJNS4_1CILi1EEENSA_ILi4EEESB_EEENS1_35KernelTmaWarpSpecializedCooperativeEEENS5_IJNSA_ILi128EEESG_NSA_ILi64EEEEEENS_6half_tENS5_IJSB_llEEESJ_NS5_IJlSB_lEEENS4_8TiledMMAINS4_8MMA_AtomIJNS4_4SM904GMMA26MMA_64x128x16_F32F16F16_SSILNSP_5MajorE1ELSR_0ELNSP_7ScaleInE1ELSS_1EEEEEENS4_6LayoutINS5_IJNSA_ILi2EEESB_SB_EEENS5_IJSB_NSA_ILi0EEESY_EEEEENS5_IJNS4_10UnderscoreES11_S11_EEEEENS4_23SM90_TMA_LOAD_MULTICASTENS4_14ComposedLayoutINS4_7SwizzleILi3ELi4ELi3EEENS4_18smem_ptr_flag_bitsILi16EEENSV_INS5_IJSH_NSA_ILi8EEEEEENS5_IJSB_SH_EEEEEEEvNS4_8identityENS4_13SM90_TMA_LOADENS15_IS17_S19_NSV_INS5_IJS1A_SH_EEENS5_IJSH_SB_EEEEEEEvS1F_EENS_8epilogue10collective6detail29Sm90TmaWarpSpecializedAdapterINS1N_15DefaultEpilogueISJ_SL_SL_NS1M_6thread17LinearCombinationISJ_Li1EffLNS1R_9ScaleType4KindE0ELNS_15FloatRoundStyleE2ESJ_EENS1_15EpilogueDefaultEEEEEvvEEEEvNT_6ParamsE)
        /*0020*/ 	.word	0x00000000
.L_19:


//--------------------- .nv.compat                --------------------------
	.section	.nv.compat,"",@"SHT_CUDA_COMPAT_INFO"
	.align	4
        /*0000*/ 	.byte	0x02, 0x09, 0x01, 0x00, 0x02, 0x02, 0x04, 0x00, 0x02, 0x05, 0x05, 0x00, 0x03, 0x07, 0x01, 0x01
        /*0010*/ 	.byte	0x02, 0x03, 0x01, 0x00, 0x02, 0x06, 0x01, 0x00, 0x04, 0x0b, 0x08, 0x00, 0x00, 0x00, 0x00, 0x00
        /*0020*/ 	.byte	0x00, 0x00, 0x00, 0x00


//--------------------- .nv.info._ZN7cutlass13device_kernelINS_4gemm6kernel13GemmUniversalIN4cute5tupleIJiiiiEEENS1_10collective13CollectiveMmaINS1_34MainloopSm90TmaGmmaWarpSpecializedILi6ENS5_IJNS4_1CILi1EEENSA_ILi4EEESB_EEENS1_35KernelTmaWarpSpecializedCooperativeEEENS5_IJNSA_ILi128EEESG_NSA_ILi64EEEEEENS_6half_tENS5_IJSB_llEEESJ_NS5_IJlSB_lEEENS4_8TiledMMAINS4_8MMA_AtomIJNS4_4SM904GMMA26MMA_64x128x16_F32F16F16_SSILNSP_5MajorE1ELSR_0ELNSP_7ScaleInE1ELSS_1EEEEEENS4_6LayoutINS5_IJNSA_ILi2EEESB_SB_EEENS5_IJSB_NSA_ILi0EEESY_EEEEENS5_IJNS4_10UnderscoreES11_S11_EEEEENS4_23SM90_TMA_LOAD_MULTICASTENS4_14ComposedLayoutINS4_7SwizzleILi3ELi4ELi3EEENS4_18smem_ptr_flag_bitsILi16EEENSV_INS5_IJSH_NSA_ILi8EEEEEENS5_IJSB_SH_EEEEEEEvNS4_8identityENS4_13SM90_TMA_LOADENS15_IS17_S19_NSV_INS5_IJS1A_SH_EEENS5_IJSH_SB_EEEEEEEvS1F_EENS_8epilogue10collective6detail29Sm90TmaWarpSpecializedAdapterINS1N_15DefaultEpilogueISJ_SL_SL_NS1M_6thread17LinearCombinationISJ_Li1EffLNS1R_9ScaleType4KindE0ELNS_15FloatRoundStyleE2ESJ_EENS1_15EpilogueDefaultEEEEEvvEEEEvNT_6ParamsE --------------------------
	.section	.nv.info._ZN7cutlass13device_kernelINS_4gemm6kernel13GemmUniversalIN4cute5tupleIJiiiiEEENS1_10collective13CollectiveMmaINS1_34MainloopSm90TmaGmmaWarpSpecializedILi6ENS5_IJNS4_1CILi1EEENSA_ILi4EEESB_EEENS1_35KernelTmaWarpSpecializedCooperativeEEENS5_IJNSA_ILi128EEESG_NSA_ILi64EEEEEENS_6half_tENS5_IJSB_llEEESJ_NS5_IJlSB_lEEENS4_8TiledMMAINS4_8MMA_AtomIJNS4_4SM904GMMA26MMA_64x128x16_F32F16F16_SSILNSP_5MajorE1ELSR_0ELNSP_7ScaleInE1ELSS_1EEEEEENS4_6LayoutINS5_IJNSA_ILi2EEESB_SB_EEENS5_IJSB_NSA_ILi0EEESY_EEEEENS5_IJNS4_10UnderscoreES11_S11_EEEEENS4_23SM90_TMA_LOAD_MULTICASTENS4_14ComposedLayoutINS4_7SwizzleILi3ELi4ELi3EEENS4_18smem_ptr_flag_bitsILi16EEENSV_INS5_IJSH_NSA_ILi8EEEEEENS5_IJSB_SH_EEEEEEEvNS4_8identityENS4_13SM90_TMA_LOADENS15_IS17_S19_NSV_INS5_IJS1A_SH_EEENS5_IJSH_SB_EEEEEEEvS1F_EENS_8epilogue10collective6detail29Sm90TmaWarpSpecializedAdapterINS1N_15DefaultEpilogueISJ_SL_SL_NS1M_6thread17LinearCombinationISJ_Li1EffLNS1R_9ScaleType4KindE0ELNS_15FloatRoundStyleE2ESJ_EENS1_15EpilogueDefaultEEEEEvvEEEEvNT_6ParamsE,"",@"SHT_CUDA_INFO"
	.sectionflags	@""
	.align	4


	//----- nvinfo : EIATTR_CUDA_API_VERSION
	.align		4
        /*0000*/ 	.byte	0x04, 0x37
        /*0002*/ 	.short	(.L_21 - .L_20)
.L_20:
        /*0004*/ 	.word	0x00000082


	//----- nvinfo : EIATTR_KPARAM_INFO
	.align		4
.L_21:
        /*0008*/ 	.byte	0x04, 0x17
        /*000a*/ 	.short	(.L_23 - .L_22)
.L_22:
        /*000c*/ 	.word	0x00000000
        /*0010*/ 	.short	0x0000
        /*0012*/ 	.short	0x0070
        /*0014*/ 	.byte	0x00, 0xf0, 0x01, 0x10


	//----- nvinfo : EIATTR_SPARSE_MMA_MASK
	.align		4
.L_23:
        /*0018*/ 	.byte	0x03, 0x50
        /*001a*/ 	.short	0x0000


	//----- nvinfo : EIATTR_MAXREG_COUNT
	.align		4
        /*001c*/ 	.byte	0x03, 0x1b
        /*001e*/ 	.short	0x00a8


	//----- nvinfo : EIATTR_NUM_BARRIERS
	.align		4
        /*0020*/ 	.byte	0x02, 0x4c
        /*0022*/ 	.byte	0x01
	.zero		1


	//----- nvinfo : EIATTR_EXTERNS
	.align		4
        /*0024*/ 	.byte	0x04, 0x0f
        /*0026*/ 	.short	(.L_25 - .L_24)


	//   ....[0]....
	.align		4
.L_24:
        /*0028*/ 	.word	index@(__assertfail)


	//----- nvinfo : EIATTR_MERCURY_ISA_VERSION
	.align		4
.L_25:
        /*002c*/ 	.byte	0x03, 0x5f
        /*002e*/ 	.short	0x0101


	//----- nvinfo : EIATTR_INT_WARP_WIDE_INSTR_OFFSETS
	.align		4
        /*0030*/ 	.byte	0x04, 0x31
        /*0032*/ 	.short	(.L_27 - .L_26)


	//   ....[0]....
.L_26:
        /*0034*/ 	.word	0x00000490


	//   ....[1]....
        /*0038*/ 	.word	0x000004b0


	//   ....[2]....
        /*003c*/ 	.word	0x00000660


	//   ....[3]....
        /*0040*/ 	.word	0x00001ec0


	//----- nvinfo : EIATTR_COOP_GROUP_MASK_REGIDS
	.align		4
.L_27:
        /*0044*/ 	.byte	0x04, 0x29
        /*0046*/ 	.short	(.L_29 - .L_28)


	//   ....[0]....
.L_28:
        /*0048*/ 	.word	0xffffffff


	//   ....[1]....
        /*004c*/ 	.word	0xffffffff


	//   ....[2]....
        /*0050*/ 	.word	0xffffffff


	//   ....[3]....
        /*0054*/ 	.word	0xffffffff


	//   ....[4]....
        /*0058*/ 	.word	0xffffffff


	//   ....[5]....
        /*005c*/ 	.word	0xffffffff


	//----- nvinfo : EIATTR_COOP_GROUP_INSTR_OFFSETS
	.align		4
.L_29:
        /*0060*/ 	.byte	0x04, 0x28
        /*0062*/ 	.short	(.L_31 - .L_30)


	//   ....[0]....
.L_30:
        /*0064*/ 	.word	0x00000060


	//   ....[1]....
        /*0068*/ 	.word	0x00000070


	//   ....[2]....
        /*006c*/ 	.word	0x00000130


	//   ....[3]....
        /*0070*/ 	.word	0x00000300


	//   ....[4]....
        /*0074*/ 	.word	0x000007d0


	//   ....[5]....
        /*0078*/ 	.word	0x00001450


	//----- nvinfo : EIATTR_REG_RECONFIG
	.align		4
.L_31:
        /*007c*/ 	.byte	0x01, 0x54
	.zero		2


	//----- nvinfo : EIATTR_SYSCALL_OFFSETS
	.align		4
        /*0080*/ 	.byte	0x04, 0x46
        /*0082*/ 	.short	(.L_33 - .L_32)


	//   ....[0]....
.L_32:
        /*0084*/ 	.word	0x00001630


	//----- nvinfo : EIATTR_MBARRIER_INSTR_OFFSETS
	.align		4
.L_33:
        /*0088*/ 	.byte	0x04, 0x39
        /*008a*/ 	.short	(.L_35 - .L_34)


	//   ....[0]....
.L_34:
        /*008c*/ 	.word	0x00000230
        /*0090*/ 	.word	0x000000ff
        /*0094*/ 	.word	0x00000000
        /*0098*/ 	.short	0x0100
        /*009a*/ 	.byte	0x08
	.zero		1


	//   ....[1]....
        /*009c*/ 	.word	0x00000240
        /*00a0*/ 	.word	0x000000ff
        /*00a4*/ 	.word	0x00000030
        /*00a8*/ 	.short	0x0100
        /*00aa*/ 	.byte	0x08
	.zero		1


	//   ....[2]....
        /*00ac*/ 	.word	0x00000250
        /*00b0*/ 	.word	0x000000ff
        /*00b4*/ 	.word	0x00000008
        /*00b8*/ 	.short	0x0100
        /*00ba*/ 	.byte	0x08
	.zero		1


	//   ....[3]....
        /*00bc*/ 	.word	0x00000260
        /*00c0*/ 	.word	0x000000ff
        /*00c4*/ 	.word	0x00000038
        /*00c8*/ 	.short	0x0100
        /*00ca*/ 	.byte	0x08
	.zero		1


	//   ....[4]....
        /*00cc*/ 	.word	0x00000270
        /*00d0*/ 	.word	0x000000ff
        /*00d4*/ 	.word	0x00000010
        /*00d8*/ 	.short	0x0100
        /*00da*/ 	.byte	0x08
	.zero		1


	//   ....[5]....
        /*00dc*/ 	.word	0x00000280
        /*00e0*/ 	.word	0x000000ff
        /*00e4*/ 	.word	0x00000040
        /*00e8*/ 	.short	0x0100
        /*00ea*/ 	.byte	0x08
	.zero		1


	//   ....[6]....
        /*00ec*/ 	.word	0x00000290
        /*00f0*/ 	.word	0x000000ff
        /*00f4*/ 	.word	0x00000018
        /*00f8*/ 	.short	0x0100
        /*00fa*/ 	.byte	0x08
	.zero		1


	//   ....[7]....
        /*00fc*/ 	.word	0x000002a0
        /*0100*/ 	.word	0x000000ff
        /*0104*/ 	.word	0x00000048
        /*0108*/ 	.short	0x0100
        /*010a*/ 	.byte	0x08
	.zero		1


	//   ....[8]....
        /*010c*/ 	.word	0x000002b0
        /*0110*/ 	.word	0x000000ff
        /*0114*/ 	.word	0x00000020
        /*0118*/ 	.short	0x0100
        /*011a*/ 	.byte	0x08
	.zero		1


	//   ....[9]....
        /*011c*/ 	.word	0x000002c0
        /*0120*/ 	.word	0x000000ff
        /*0124*/ 	.word	0x00000050
        /*0128*/ 	.short	0x0100
        /*012a*/ 	.byte	0x08
	.zero		1


	//   ....[10]....
        /*012c*/ 	.word	0x000002d0
        /*0130*/ 	.word	0x000000ff
        /*0134*/ 	.word	0x00000028
        /*0138*/ 	.short	0x0100
        /*013a*/ 	.byte	0x08
	.zero		1


	//   ....[11]....
        /*013c*/ 	.word	0x000002e0
        /*0140*/ 	.word	0x000000ff
        /*0144*/ 	.word	0x00000058
        /*0148*/ 	.short	0x0100
        /*014a*/ 	.byte	0x08
	.zero		1


	//   ....[12]....
        /*014c*/ 	.word	0x000006f0
        /*0150*/ 	.word	0x000000ff
        /*0154*/ 	.word	0x00000070
        /*0158*/ 	.short	0x0100
        /*015a*/ 	.byte	0x06
	.zero		1


	//   ....[13]....
        /*015c*/ 	.word	0x00000780
        /*0160*/ 	.word	0x000000ff
        /*0164*/ 	.word	0x00000078
        /*0168*/ 	.short	0x0100
        /*016a*/ 	.byte	0x06
	.zero		1


	//   ....[14]....
        /*016c*/ 	.word	0x000016f0
        /*0170*/ 	.word	0x00000003
        /*0174*/ 	.word	0x00000000
        /*0178*/ 	.short	0x010a
        /*017a*/ 	.byte	0x3f
	.zero		1


	//   ....[15]....
        /*017c*/ 	.word	0x00001750
        /*0180*/ 	.word	0x00000003
        /*0184*/ 	.word	0x00000000
        /*0188*/ 	.short	0x010a
        /*018a*/ 	.byte	0x3f
	.zero		1


	//   ....[16]....
        /*018c*/ 	.word	0x00001ad0
        /*0190*/ 	.word	0x00000005
        /*0194*/ 	.word	0x00000000
        /*0198*/ 	.short	0x010a
        /*019a*/ 	.byte	0x3f
	.zero		1


	//   ....[17]....
        /*019c*/ 	.word	0x00001b10
        /*01a0*/ 	.word	0x00000005
        /*01a4*/ 	.word	0x00000000
        /*01a8*/ 	.short	0x010a
        /*01aa*/ 	.byte	0x3f
	.zero		1


	//   ....[18]....
        /*01ac*/ 	.word	0x00001d70
        /*01b0*/ 	.word	0x00000004
        /*01b4*/ 	.word	0x00000000
        /*01b8*/ 	.short	0x0101
        /*01ba*/ 	.byte	0x3f
	.zero		1


	//   ....[19]....
        /*01bc*/ 	.word	0x00001f60
        /*01c0*/ 	.word	0x00000000
        /*01c4*/ 	.word	0x00000000
        /*01c8*/ 	.short	0x0101
        /*01ca*/ 	.byte	0x3f
	.zero		1


	//   ....[20]....
        /*01cc*/ 	.word	0x00007030
        /*01d0*/ 	.word	0x00000016
        /*01d4*/ 	.word	0x00000030
        /*01d8*/ 	.short	0x010a
        /*01da*/ 	.byte	0x3f
	.zero		1


	//   ....[21]....
        /*01dc*/ 	.word	0x00007440
        /*01e0*/ 	.word	0x00000006
        /*01e4*/ 	.word	0x00000078
        /*01e8*/ 	.short	0x0101
        /*01ea*/ 	.byte	0x3f
	.zero		1


	//   ....[22]....
        /*01ec*/ 	.word	0x00007b70
        /*01f0*/ 	.word	0x00000007
        /*01f4*/ 	.word	0x00000000
        /*01f8*/ 	.short	0x010a
        /*01fa*/ 	.byte	0x3f
	.zero		1


	//   ....[23]....
        /*01fc*/ 	.word	0x00007bf0
        /*0200*/ 	.word	0x00000008
        /*0204*/ 	.word	0x00000000
        /*0208*/ 	.short	0x010a
        /*020a*/ 	.byte	0x3f
	.zero		1


	//   ....[24]....
        /*020c*/ 	.word	0x00007c80
        /*0210*/ 	.word	0x00000009
        /*0214*/ 	.word	0x00000000
        /*0218*/ 	.short	0x010a
        /*021a*/ 	.byte	0x3f
	.zero		1


	//   ....[25]....
        /*021c*/ 	.word	0x00007d10
        /*0220*/ 	.word	0x00000008
        /*0224*/ 	.word	0x00000000
        /*0228*/ 	.short	0x010a
        /*022a*/ 	.byte	0x3f
	.zero		1


	//   ....[26]....
        /*022c*/ 	.word	0x00007da0
        /*0230*/ 	.word	0x0000000b
        /*0234*/ 	.word	0x00000000
        /*0238*/ 	.short	0x010a
        /*023a*/ 	.byte	0x3f
	.zero		1


	//   ....[27]....
        /*023c*/ 	.word	0x00007e30
        /*0240*/ 	.word	0x00000003
        /*0244*/ 	.word	0x00000000
        /*0248*/ 	.short	0x010a
        /*024a*/ 	.byte	0x3f
	.zero		1


	//   ....[28]....
        /*024c*/ 	.word	0x00007e90
        /*0250*/ 	.word	0x00000003
        /*0254*/ 	.word	0x00000000
        /*0258*/ 	.short	0x010a
        /*025a*/ 	.byte	0x3f
	.zero		1


	//   ....[29]....
        /*025c*/ 	.word	0x00007ee0
        /*0260*/ 	.word	0x00000005
        /*0264*/ 	.word	0x00000000
        /*0268*/ 	.short	0x010a
        /*026a*/ 	.byte	0x3f
	.zero		1


	//   ....[30]....
        /*026c*/ 	.word	0x00007fb0
        /*0270*/ 	.word	0x00000016
        /*0274*/ 	.word	0x00000030
        /*0278*/ 	.short	0x010a
        /*027a*/ 	.byte	0x3f
	.zero		1


	//   ....[31]....
        /*027c*/ 	.word	0x00008080
        /*0280*/ 	.word	0x00000007
        /*0284*/ 	.word	0x00000000
        /*0288*/ 	.short	0x010a
        /*028a*/ 	.byte	0x3f
	.zero		1


	//   ....[32]....
        /*028c*/ 	.word	0x000080d0
        /*0290*/ 	.word	0x00000008
        /*0294*/ 	.word	0x00000000
        /*0298*/ 	.short	0x010a
        /*029a*/ 	.byte	0x3f
	.zero		1


	//   ....[33]....
        /*029c*/ 	.word	0x00008120
        /*02a0*/ 	.word	0x00000009
        /*02a4*/ 	.word	0x00000000
        /*02a8*/ 	.short	0x010a
        /*02aa*/ 	.byte	0x3f
	.zero		1


	//   ....[34]....
        /*02ac*/ 	.word	0x00008170
        /*02b0*/ 	.word	0x00000008
        /*02b4*/ 	.word	0x00000000
        /*02b8*/ 	.short	0x010a
        /*02ba*/ 	.byte	0x3f
	.zero		1


	//   ....[35]....
        /*02bc*/ 	.word	0x000081c0
        /*02c0*/ 	.word	0x0000000b
        /*02c4*/ 	.word	0x00000000
        /*02c8*/ 	.short	0x010a
        /*02ca*/ 	.byte	0x3f
	.zero		1


	//----- nvinfo : EIATTR_NUM_MBARRIERS
	.align		4
.L_35:
        /*02cc*/ 	.byte	0x03, 0x38
        /*02ce*/ 	.short	0x000e


	//----- nvinfo : EIATTR_EXIT_INSTR_OFFSETS
	.align		4
        /*02d0*/ 	.byte	0x04, 0x1c
        /*02d2*/ 	.short	(.L_37 - .L_36)


	//   ....[0]....
.L_36:
        /*02d4*/ 	.word	0x000009a0


	//   ....[1]....
        /*02d8*/ 	.word	0x000011b0


	//   ....[2]....
        /*02dc*/ 	.word	0x000067b0


	//   ....[3]....
        /*02e0*/ 	.word	0x00006d10


	//   ....[4]....
        /*02e4*/ 	.word	0x00007e80


	//----- nvinfo : EIATTR_MAX_THREADS
	.align		4
.L_37:
        /*02e8*/ 	.byte	0x04, 0x05
        /*02ea*/ 	.short	(.L_39 - .L_38)
.L_38:
        /*02ec*/ 	.word	0x00000180
        /*02f0*/ 	.word	0x00000001
        /*02f4*/ 	.word	0x00000001


	//----- nvinfo : EIATTR_CRS_STACK_SIZE
	.align		4
.L_39:
        /*02f8*/ 	.byte	0x04, 0x1e
        /*02fa*/ 	.short	(.L_41 - .L_40)
.L_40:
        /*02fc*/ 	.word	0x00000000


	//----- nvinfo : EIATTR_CBANK_PARAM_SIZE
	.align		4
.L_41:
        /*0300*/ 	.byte	0x03, 0x19
        /*0302*/ 	.short	0x0470


	//----- nvinfo : EIATTR_PARAM_CBANK
	.align		4
        /*0304*/ 	.byte	0x04, 0x0a
        /*0306*/ 	.short	(.L_43 - .L_42)
	.align		4
.L_42:
        /*0308*/ 	.word	index@(.nv.constant0._ZN7cutlass13device_kernelINS_4gemm6kernel13GemmUniversalIN4cute5tupleIJiiiiEEENS1_10collective13CollectiveMmaINS1_34MainloopSm90TmaGmmaWarpSpecializedILi6ENS5_IJNS4_1CILi1EEENSA_ILi4EEESB_EEENS1_35KernelTmaWarpSpecializedCooperativeEEENS5_IJNSA_ILi128EEESG_NSA_ILi64EEEEEENS_6half_tENS5_IJSB_llEEESJ_NS5_IJlSB_lEEENS4_8TiledMMAINS4_8MMA_AtomIJNS4_4SM904GMMA26MMA_64x128x16_F32F16F16_SSILNSP_5MajorE1ELSR_0ELNSP_7ScaleInE1ELSS_1EEEEEENS4_6LayoutINS5_IJNSA_ILi2EEESB_SB_EEENS5_IJSB_NSA_ILi0EEESY_EEEEENS5_IJNS4_10UnderscoreES11_S11_EEEEENS4_23SM90_TMA_LOAD_MULTICASTENS4_14ComposedLayoutINS4_7SwizzleILi3ELi4ELi3EEENS4_18smem_ptr_flag_bitsILi16EEENSV_INS5_IJSH_NSA_ILi8EEEEEENS5_IJSB_SH_EEEEEEEvNS4_8identityENS4_13SM90_TMA_LOADENS15_IS17_S19_NSV_INS5_IJS1A_SH_EEENS5_IJSH_SB_EEEEEEEvS1F_EENS_8epilogue10collective6detail29Sm90TmaWarpSpecializedAdapterINS1N_15DefaultEpilogueISJ_SL_SL_NS1M_6thread17LinearCombinationISJ_Li1EffLNS1R_9ScaleType4KindE0ELNS_15FloatRoundStyleE2ESJ_EENS1_15EpilogueDefaultEEEEEvvEEEEvNT_6ParamsE)
        /*030c*/ 	.short	0x0210
        /*030e*/ 	.short	0x0470


	//----- nvinfo : EIATTR_SW_WAR
	.align		4
.L_43:
        /*0310*/ 	.byte	0x04, 0x36
        /*0312*/ 	.short	(.L_45 - .L_44)
.L_44:
        /*0314*/ 	.word	0x00000008
.L_45:


//--------------------- .nv.callgraph             --------------------------
	.section	.nv.callgraph,"",@"SHT_CUDA_CALLGRAPH"
	.align	4
	.sectionentsize	8
	.align		4
        /*0000*/ 	.word	0x00000000
	.align		4
        /*0004*/ 	.word	0xffffffff
	.align		4
        /*0008*/ 	.word	index@(_ZN7cutlass13device_kernelINS_4gemm6kernel13GemmUniversalIN4cute5tupleIJiiiiEEENS1_10collective13CollectiveMmaINS1_34MainloopSm90TmaGmmaWarpSpecializedILi6ENS5_IJNS4_1CILi1EEENSA_ILi4EEESB_EEENS1_35KernelTmaWarpSpecializedCooperativeEEENS5_IJNSA_ILi128EEESG_NSA_ILi64EEEEEENS_6half_tENS5_IJSB_llEEESJ_NS5_IJlSB_lEEENS4_8TiledMMAINS4_8MMA_AtomIJNS4_4SM904GMMA26MMA_64x128x16_F32F16F16_SSILNSP_5MajorE1ELSR_0ELNSP_7ScaleInE1ELSS_1EEEEEENS4_6LayoutINS5_IJNSA_ILi2EEESB_SB_EEENS5_IJSB_NSA_ILi0EEESY_EEEEENS5_IJNS4_10UnderscoreES11_S11_EEEEENS4_23SM90_TMA_LOAD_MULTICASTENS4_14ComposedLayoutINS4_7SwizzleILi3ELi4ELi3EEENS4_18smem_ptr_flag_bitsILi16EEENSV_INS5_IJSH_NSA_ILi8EEEEEENS5_IJSB_SH_EEEEEEEvNS4_8identityENS4_13SM90_TMA_LOADENS15_IS17_S19_NSV_INS5_IJS1A_SH_EEENS5_IJSH_SB_EEEEEEEvS1F_EENS_8epilogue10collective6detail29Sm90TmaWarpSpecializedAdapterINS1N_15DefaultEpilogueISJ_SL_SL_NS1M_6thread17LinearCombinationISJ_Li1EffLNS1R_9ScaleType4KindE0ELNS_15FloatRoundStyleE2ESJ_EENS1_15EpilogueDefaultEEEEEvvEEEEvNT_6ParamsE)
	.align		4
        /*000c*/ 	.word	index@(__assertfail)
	.align		4
        /*0010*/ 	.word	0x00000000
	.align		4
        /*0014*/ 	.word	0xfffffffe
	.align		4
        /*0018*/ 	.word	0x00000000
	.align		4
        /*001c*/ 	.word	0xfffffffd
	.align		4
        /*0020*/ 	.word	0x00000000
	.align		4
        /*0024*/ 	.word	0xfffffffc


//--------------------- .nv.constant4             --------------------------
	.section	.nv.constant4,"a",@progbits
	.align	8
	.align		8
.nv.constant4:
        /*0000*/ 	.dword	__assertfail
	.align		8
        /*0008*/ 	.dword	__unnamed_1
	.align		8
        /*0010*/ 	.dword	_ZN40_INTERNAL_db78a593_4_k_cu_5bef7ee1_255404cuda3std3__45__cpo5beginE
	.align		8
        /*0018*/ 	.dword	_ZN40_INTERNAL_db78a593_4_k_cu_5bef7ee1_255404cuda3std3__45__cpo3endE
	.align		8
        /*0020*/ 	.dword	_ZN40_INTERNAL_db78a593_4_k_cu_5bef7ee1_255404cuda3std3__45__cpo6cbeginE
	.align		8
        /*0028*/ 	.dword	_ZN40_INTERNAL_db78a593_4_k_cu_5bef7ee1_255404cuda3std3__45__cpo4cendE
	.align		8
        /*0030*/ 	.dword	_ZN40_INTERNAL_db78a593_4_k_cu_5bef7ee1_255404cuda3std3__442_GLOBAL__N__db78a593_4_k_cu_5bef7ee1_255406ignoreE
	.align		8
        /*0038*/ 	.dword	_ZN40_INTERNAL_db78a593_4_k_cu_5bef7ee1_255404cuda3std3__419piecewise_constructE
	.align		8
        /*0040*/ 	.dword	_ZN40_INTERNAL_db78a593_4_k_cu_5bef7ee1_255404cuda3std3__48in_placeE
	.align		8
        /*0048*/ 	.dword	_ZN40_INTERNAL_db78a593_4_k_cu_5bef7ee1_255404cuda3std6ranges3__45__cpo4swapE
	.align		8
        /*0050*/ 	.dword	_ZN40_INTERNAL_db78a593_4_k_cu_5bef7ee1_255404cuda3std6ranges3__45__cpo9iter_moveE
	.align		8
        /*0058*/ 	.dword	_ZN40_INTERNAL_db78a593_4_k_cu_5bef7ee1_255404cute7productE
	.align		8
        /*0060*/ 	.dword	_ZN40_INTERNAL_db78a593_4_k_cu_5bef7ee1_255404cute1_E
	.align		8
        /*0068*/ 	.dword	$str$22
	.align		8
        /*0070*/ 	.dword	$str$23


//--------------------- .text._ZN7cutlass13device_kernelINS_4gemm6kernel13GemmUniversalIN4cute5tupleIJiiiiEEENS1_10collective13CollectiveMmaINS1_34MainloopSm90TmaGmmaWarpSpecializedILi6ENS5_IJNS4_1CILi1EEENSA_ILi4EEESB_EEENS1_35KernelTmaWarpSpecializedCooperativeEEENS5_IJNSA_ILi128EEESG_NSA_ILi64EEEEEENS_6half_tENS5_IJSB_llEEESJ_NS5_IJlSB_lEEENS4_8TiledMMAINS4_8MMA_AtomIJNS4_4SM904GMMA26MMA_64x128x16_F32F16F16_SSILNSP_5MajorE1ELSR_0ELNSP_7ScaleInE1ELSS_1EEEEEENS4_6LayoutINS5_IJNSA_ILi2EEESB_SB_EEENS5_IJSB_NSA_ILi0EEESY_EEEEENS5_IJNS4_10UnderscoreES11_S11_EEEEENS4_23SM90_TMA_LOAD_MULTICASTENS4_14ComposedLayoutINS4_7SwizzleILi3ELi4ELi3EEENS4_18smem_ptr_flag_bitsILi16EEENSV_INS5_IJSH_NSA_ILi8EEEEEENS5_IJSB_SH_EEEEEEEvNS4_8identityENS4_13SM90_TMA_LOADENS15_IS17_S19_NSV_INS5_IJS1A_SH_EEENS5_IJSH_SB_EEEEEEEvS1F_EENS_8epilogue10collective6detail29Sm90TmaWarpSpecializedAdapterINS1N_15DefaultEpilogueISJ_SL_SL_NS1M_6thread17LinearCombinationISJ_Li1EffLNS1R_9ScaleType4KindE0ELNS_15FloatRoundStyleE2ESJ_EENS1_15EpilogueDefaultEEEEEvvEEEEvNT_6ParamsE --------------------------
	.section	.text._ZN7cutlass13device_kernelINS_4gemm6kernel13GemmUniversalIN4cute5tupleIJiiiiEEENS1_10collective13CollectiveMmaINS1_34MainloopSm90TmaGmmaWarpSpecializedILi6ENS5_IJNS4_1CILi1EEENSA_ILi4EEESB_EEENS1_35KernelTmaWarpSpecializedCooperativeEEENS5_IJNSA_ILi128EEESG_NSA_ILi64EEEEEENS_6half_tENS5_IJSB_llEEESJ_NS5_IJlSB_lEEENS4_8TiledMMAINS4_8MMA_AtomIJNS4_4SM904GMMA26MMA_64x128x16_F32F16F16_SSILNSP_5MajorE1ELSR_0ELNSP_7ScaleInE1ELSS_1EEEEEENS4_6LayoutINS5_IJNSA_ILi2EEESB_SB_EEENS5_IJSB_NSA_ILi0EEESY_EEEEENS5_IJNS4_10UnderscoreES11_S11_EEEEENS4_23SM90_TMA_LOAD_MULTICASTENS4_14ComposedLayoutINS4_7SwizzleILi3ELi4ELi3EEENS4_18smem_ptr_flag_bitsILi16EEENSV_INS5_IJSH_NSA_ILi8EEEEEENS5_IJSB_SH_EEEEEEEvNS4_8identityENS4_13SM90_TMA_LOADENS15_IS17_S19_NSV_INS5_IJS1A_SH_EEENS5_IJSH_SB_EEEEEEEvS1F_EENS_8epilogue10collective6detail29Sm90TmaWarpSpecializedAdapterINS1N_15DefaultEpilogueISJ_SL_SL_NS1M_6thread17LinearCombinationISJ_Li1EffLNS1R_9ScaleType4KindE0ELNS_15FloatRoundStyleE2ESJ_EENS1_15EpilogueDefaultEEEEEvvEEEEvNT_6ParamsE,"ax",@progbits
	.align	128
.text._ZN7cutlass13device_kernelINS_4gemm6kernel13GemmUniversalIN4cute5tupleIJiiiiEEENS1_10collective13CollectiveMmaINS1_34MainloopSm90TmaGmmaWarpSpecializedILi6ENS5_IJNS4_1CILi1EEENSA_ILi4EEESB_EEENS1_35KernelTmaWarpSpecializedCooperativeEEENS5_IJNSA_ILi128EEESG_NSA_ILi64EEEEEENS_6half_tENS5_IJSB_llEEESJ_NS5_IJlSB_lEEENS4_8TiledMMAINS4_8MMA_AtomIJNS4_4SM904GMMA26MMA_64x128x16_F32F16F16_SSILNSP_5MajorE1ELSR_0ELNSP_7ScaleInE1ELSS_1EEEEEENS4_6LayoutINS5_IJNSA_ILi2EEESB_SB_EEENS5_IJSB_NSA_ILi0EEESY_EEEEENS5_IJNS4_10UnderscoreES11_S11_EEEEENS4_23SM90_TMA_LOAD_MULTICASTENS4_14ComposedLayoutINS4_7SwizzleILi3ELi4ELi3EEENS4_18smem_ptr_flag_bitsILi16EEENSV_INS5_IJSH_NSA_ILi8EEEEEENS5_IJSB_SH_EEEEEEEvNS4_8identityENS4_13SM90_TMA_LOADENS15_IS17_S19_NSV_INS5_IJS1A_SH_EEENS5_IJSH_SB_EEEEEEEvS1F_EENS_8epilogue10collective6detail29Sm90TmaWarpSpecializedAdapterINS1N_15DefaultEpilogueISJ_SL_SL_NS1M_6thread17LinearCombinationISJ_Li1EffLNS1R_9ScaleType4KindE0ELNS_15FloatRoundStyleE2ESJ_EENS1_15EpilogueDefaultEEEEEvvEEEEvNT_6ParamsE:
        .type           _ZN7cutlass13device_kernelINS_4gemm6kernel13GemmUniversalIN4cute5tupleIJiiiiEEENS1_10collective13CollectiveMmaINS1_34MainloopSm90TmaGmmaWarpSpecializedILi6ENS5_IJNS4_1CILi1EEENSA_ILi4EEESB_EEENS1_35KernelTmaWarpSpecializedCooperativeEEENS5_IJNSA_ILi128EEESG_NSA_ILi64EEEEEENS_6half_tENS5_IJSB_llEEESJ_NS5_IJlSB_lEEENS4_8TiledMMAINS4_8MMA_AtomIJNS4_4SM904GMMA26MMA_64x128x16_F32F16F16_SSILNSP_5MajorE1ELSR_0ELNSP_7ScaleInE1ELSS_1EEEEEENS4_6LayoutINS5_IJNSA_ILi2EEESB_SB_EEENS5_IJSB_NSA_ILi0EEESY_EEEEENS5_IJNS4_10UnderscoreES11_S11_EEEEENS4_23SM90_TMA_LOAD_MULTICASTENS4_14ComposedLayoutINS4_7SwizzleILi3ELi4ELi3EEENS4_18smem_ptr_flag_bitsILi16EEENSV_INS5_IJSH_NSA_ILi8EEEEEENS5_IJSB_SH_EEEEEEEvNS4_8identityENS4_13SM90_TMA_LOADENS15_IS17_S19_NSV_INS5_IJS1A_SH_EEENS5_IJSH_SB_EEEEEEEvS1F_EENS_8epilogue10collective6detail29Sm90TmaWarpSpecializedAdapterINS1N_15DefaultEpilogueISJ_SL_SL_NS1M_6thread17LinearCombinationISJ_Li1EffLNS1R_9ScaleType4KindE0ELNS_15FloatRoundStyleE2ESJ_EENS1_15EpilogueDefaultEEEEEvvEEEEvNT_6ParamsE,@function
        .size           _ZN7cutlass13device_kernelINS_4gemm6kernel13GemmUniversalIN4cute5tupleIJiiiiEEENS1_10collective13CollectiveMmaINS1_34MainloopSm90TmaGmmaWarpSpecializedILi6ENS5_IJNS4_1CILi1EEENSA_ILi4EEESB_EEENS1_35KernelTmaWarpSpecializedCooperativeEEENS5_IJNSA_ILi128EEESG_NSA_ILi64EEEEEENS_6half_tENS5_IJSB_llEEESJ_NS5_IJlSB_lEEENS4_8TiledMMAINS4_8MMA_AtomIJNS4_4SM904GMMA26MMA_64x128x16_F32F16F16_SSILNSP_5MajorE1ELSR_0ELNSP_7ScaleInE1ELSS_1EEEEEENS4_6LayoutINS5_IJNSA_ILi2EEESB_SB_EEENS5_IJSB_NSA_ILi0EEESY_EEEEENS5_IJNS4_10UnderscoreES11_S11_EEEEENS4_23SM90_TMA_LOAD_MULTICASTENS4_14ComposedLayoutINS4_7SwizzleILi3ELi4ELi3EEENS4_18smem_ptr_flag_bitsILi16EEENSV_INS5_IJSH_NSA_ILi8EEEEEENS5_IJSB_SH_EEEEEEEvNS4_8identityENS4_13SM90_TMA_LOADENS15_IS17_S19_NSV_INS5_IJS1A_SH_EEENS5_IJSH_SB_EEEEEEEvS1F_EENS_8epilogue10collective6detail29Sm90TmaWarpSpecializedAdapterINS1N_15DefaultEpilogueISJ_SL_SL_NS1M_6thread17LinearCombinationISJ_Li1EffLNS1R_9ScaleType4KindE0ELNS_15FloatRoundStyleE2ESJ_EENS1_15EpilogueDefaultEEEEEvvEEEEvNT_6ParamsE,(.L_x_201 - _ZN7cutlass13device_kernelINS_4gemm6kernel13GemmUniversalIN4cute5tupleIJiiiiEEENS1_10collective13CollectiveMmaINS1_34MainloopSm90TmaGmmaWarpSpecializedILi6ENS5_IJNS4_1CILi1EEENSA_ILi4EEESB_EEENS1_35KernelTmaWarpSpecializedCooperativeEEENS5_IJNSA_ILi128EEESG_NSA_ILi64EEEEEENS_6half_tENS5_IJSB_llEEESJ_NS5_IJlSB_lEEENS4_8TiledMMAINS4_8MMA_AtomIJNS4_4SM904GMMA26MMA_64x128x16_F32F16F16_SSILNSP_5MajorE1ELSR_0ELNSP_7ScaleInE1ELSS_1EEEEEENS4_6LayoutINS5_IJNSA_ILi2EEESB_SB_EEENS5_IJSB_NSA_ILi0EEESY_EEEEENS5_IJNS4_10UnderscoreES11_S11_EEEEENS4_23SM90_TMA_LOAD_MULTICASTENS4_14ComposedLayoutINS4_7SwizzleILi3ELi4ELi3EEENS4_18smem_ptr_flag_bitsILi16EEENSV_INS5_IJSH_NSA_ILi8EEEEEENS5_IJSB_SH_EEEEEEEvNS4_8identityENS4_13SM90_TMA_LOADENS15_IS17_S19_NSV_INS5_IJS1A_SH_EEENS5_IJSH_SB_EEEEEEEvS1F_EENS_8epilogue10collective6detail29Sm90TmaWarpSpecializedAdapterINS1N_15DefaultEpilogueISJ_SL_SL_NS1M_6thread17LinearCombinationISJ_Li1EffLNS1R_9ScaleType4KindE0ELNS_15FloatRoundStyleE2ESJ_EENS1_15EpilogueDefaultEEEEEvvEEEEvNT_6ParamsE)
        .other          _ZN7cutlass13device_kernelINS_4gemm6kernel13GemmUniversalIN4cute5tupleIJiiiiEEENS1_10collective13CollectiveMmaINS1_34MainloopSm90TmaGmmaWarpSpecializedILi6ENS5_IJNS4_1CILi1EEENSA_ILi4EEESB_EEENS1_35KernelTmaWarpSpecializedCooperativeEEENS5_IJNSA_ILi128EEESG_NSA_ILi64EEEEEENS_6half_tENS5_IJSB_llEEESJ_NS5_IJlSB_lEEENS4_8TiledMMAINS4_8MMA_AtomIJNS4_4SM904GMMA26MMA_64x128x16_F32F16F16_SSILNSP_5MajorE1ELSR_0ELNSP_7ScaleInE1ELSS_1EEEEEENS4_6LayoutINS5_IJNSA_ILi2EEESB_SB_EEENS5_IJSB_NSA_ILi0EEESY_EEEEENS5_IJNS4_10UnderscoreES11_S11_EEEEENS4_23SM90_TMA_LOAD_MULTICASTENS4_14ComposedLayoutINS4_7SwizzleILi3ELi4ELi3EEENS4_18smem_ptr_flag_bitsILi16EEENSV_INS5_IJSH_NSA_ILi8EEEEEENS5_IJSB_SH_EEEEEEEvNS4_8identityENS4_13SM90_TMA_LOADENS15_IS17_S19_NSV_INS5_IJS1A_SH_EEENS5_IJSH_SB_EEEEEEEvS1F_EENS_8epilogue10collective6detail29Sm90TmaWarpSpecializedAdapterINS1N_15DefaultEpilogueISJ_SL_SL_NS1M_6thread17LinearCombinationISJ_Li1EffLNS1R_9ScaleType4KindE0ELNS_15FloatRoundStyleE2ESJ_EENS1_15EpilogueDefaultEEEEEvvEEEEvNT_6ParamsE,@"STO_CUDA_ENTRY STV_DEFAULT"
_ZN7cutlass13device_kernelINS_4gemm6kernel13GemmUniversalIN4cute5tupleIJiiiiEEENS1_10collective13CollectiveMmaINS1_34MainloopSm90TmaGmmaWarpSpecializedILi6ENS5_IJNS4_1CILi1EEENSA_ILi4EEESB_EEENS1_35KernelTmaWarpSpecializedCooperativeEEENS5_IJNSA_ILi128EEESG_NSA_ILi64EEEEEENS_6half_tENS5_IJSB_llEEESJ_NS5_IJlSB_lEEENS4_8TiledMMAINS4_8MMA_AtomIJNS4_4SM904GMMA26MMA_64x128x16_F32F16F16_SSILNSP_5MajorE1ELSR_0ELNSP_7ScaleInE1ELSS_1EEEEEENS4_6LayoutINS5_IJNSA_ILi2EEESB_SB_EEENS5_IJSB_NSA_ILi0EEESY_EEEEENS5_IJNS4_10UnderscoreES11_S11_EEEEENS4_23SM90_TMA_LOAD_MULTICASTENS4_14ComposedLayoutINS4_7SwizzleILi3ELi4ELi3EEENS4_18smem_ptr_flag_bitsILi16EEENSV_INS5_IJSH_NSA_ILi8EEEEEENS5_IJSB_SH_EEEEEEEvNS4_8identityENS4_13SM90_TMA_LOADENS15_IS17_S19_NSV_INS5_IJS1A_SH_EEENS5_IJSH_SB_EEEEEEEvS1F_EENS_8epilogue10collective6detail29Sm90TmaWarpSpecializedAdapterINS1N_15DefaultEpilogueISJ_SL_SL_NS1M_6thread17LinearCombinationISJ_Li1EffLNS1R_9ScaleType4KindE0ELNS_15FloatRoundStyleE2ESJ_EENS1_15EpilogueDefaultEEEEEvvEEEEvNT_6ParamsE:
[----:B------:R-:W0:Y:S01]  /*0000*/  LDC R1, c[0x0][0x28] ;  /* 0x00000a00ff017b82 */ /* 0x000e220000000800 */
[----:B------:R-:W1:Y:S01]  /*0010*/  S2R R94, SR_TID.X ;  /* 0x00000000005e7919 */ /* 0x000e620000002100 */
[----:B------:R-:W-:Y:S01]  /*0020*/  ELECT P0, URZ, PT ;  /* 0x00000000003f782f */ /* 0x000fe20003800000 */
[----:B------:R-:W-:Y:S01]  /*0030*/  BSSY B0, `(.L_x_0) ;  /* 0x000000f000007945 */ /* 0x000fe20003800000 */
[--C-:B-1----:R-:W-:Y:S02]  /*0040*/  SHF.R.U32.HI R0, RZ, 0x5, R94.reuse ;  /* 0x00000005ff007819 */ /* 0x102fe4000001165e */
[----:B------:R-:W-:-:S03]  /*0050*/  SHF.R.U32.HI R14, RZ, 0x7, R94 ;  /* 0x00000007ff0e7819 */ /* 0x000fc6000001165e */
[----:B------:R-:W1:Y:S04]  /*0060*/  SHFL.IDX PT, R3, R0, RZ, 0x1f ;  /* 0x00001fff00037589 */ /* 0x000e6800000e0000 */
[----:B------:R2:W3:Y:S01]  /*0070*/  SHFL.IDX PT, R2, R14, RZ, 0x1f ;  /* 0x00001fff0e027589 */ /* 0x0004e200000e0000 */
[----:B-1----:R-:W-:-:S13]  /*0080*/  ISETP.NE.OR P0, PT, R3, RZ, !P0 ;  /* 0x000000ff0300720c */ /* 0x002fda0004705670 */
[----:B0-23--:R-:W-:Y:S05]  /*0090*/  @P0 BRA `(.L_x_1) ;  /* 0x0000000000200947 */ /* 0x00dfea0003800000 */
[----:B------:R-:W-:Y:S02]  /*00a0*/  ULDC.64 UR4, c[0x0][0x198] ;  /* 0x0000660000047ab9 */ /* 0x000fe40000000a00 */
[----:B------:R-:W-:Y:S02]  /*00b0*/  UIADD3 UR6, UP0, UR4, 0xf0, URZ ;  /* 0x000000f004067890 */ /* 0x000fe4000ff1e03f */
[----:B------:R-:W-:Y:S02]  /*00c0*/  UIADD3 UR4, UP1, UR4, 0x1f0, URZ ;  /* 0x000001f004047890 */ /* 0x000fe4000ff3e03f */
[----:B------:R-:W-:Y:S02]  /*00d0*/  UIADD3.X UR7, URZ, UR5, URZ, UP0, !UPT ;  /* 0x000000053f077290 */ /* 0x000fe400087fe43f */
[----:B------:R-:W-:-:S07]  /*00e0*/  UIADD3.X UR5, URZ, UR5, URZ, UP1, !UPT ;  /* 0x000000053f057290 */ /* 0x000fce0008ffe43f */
[----:B------:R0:W-:Y:S02]  /*00f0*/  UTMACCTL.PF [UR6] ;  /* 0x00000000060079b9 */ /* 0x0001e40008040000 */
[----:B------:R0:W-:Y:S02]  /*0100*/  UTMACCTL.PF [UR4] ;  /* 0x00000000040079b9 */ /* 0x0001e40008040000 */
[----:B0-----:R-:W-:Y:S01]  /*0110*/  NOP ;  /* 0x0000000000007918 */ /* 0x001fe20000000000 */
.L_x_1:
[----:B------:R-:W-:Y:S05]  /*0120*/  BSYNC B0 ;  /* 0x0000000000007941 */ /* 0x000fea0003800000 */
.L_x_0:
[----:B------:R-:W0:Y:S02]  /*0130*/  SHFL.IDX PT, R5, R0, RZ, 0x1f ;  /* 0x00001fff00057589 */ /* 0x000e2400000e0000 */
[----:B0-----:R-:W-:-:S13]  /*0140*/  ISETP.NE.AND P0, PT, R5, RZ, PT ;  /* 0x000000ff0500720c */ /* 0x001fda0003f05270 */
[----:B------:R-:W-:Y:S05]  /*0150*/  @P0 BRA `(.L_x_2) ;  /* 0x0000000000680947 */ /* 0x000fea0003800000 */
[----:B------:R-:W0:Y:S01]  /*0160*/  S2UR UR8, SR_CgaCtaId ;  /* 0x00000000000879c3 */ /* 0x000e220000008800 */
[----:B------:R-:W-:Y:S01]  /*0170*/  UMOV UR4, 0x400 ;  /* 0x0000040000047882 */ /* 0x000fe20000000000 */
[----:B------:R-:W-:Y:S01]  /*0180*/  UMOV UR5, 0x1 ;  /* 0x0000000100057882 */ /* 0x000fe20000000000 */
[----:B------:R-:W-:Y:S01]  /*0190*/  UMOV UR6, 0x8 ;  /* 0x0000000800067882 */ /* 0x000fe20000000000 */
[----:B------:R-:W-:Y:S01]  /*01a0*/  ELECT P0, URZ, PT ;  /* 0x00000000003f782f */ /* 0x000fe20003800000 */
[----:B------:R-:W-:-:S04]  /*01b0*/  UIADD3 UR6, -UR6, 0x100000, URZ ;  /* 0x0010000006067890 */ /* 0x000fc8000fffe13f */
[----:B------:R-:W-:Y:S02]  /*01c0*/  USHF.L.U32 UR7, UR6, 0xb, URZ ;  /* 0x0000000b06077899 */ /* 0x000fe4000800063f */
[----:B------:R-:W-:Y:S02]  /*01d0*/  USHF.L.U32 UR6, UR6, 0x1, URZ ;  /* 0x0000000106067899 */ /* 0x000fe4000800063f */
[----:B0-----:R-:W-:Y:S02]  /*01e0*/  ULEA UR8, UR8, UR4, 0x18 ;  /* 0x0000000408087291 */ /* 0x001fe4000f8ec03f */
[----:B------:R-:W-:-:S04]  /*01f0*/  UIADD3 UR4, -UR5, 0x100000, URZ ;  /* 0x0010000005047890 */ /* 0x000fc8000fffe13f */
[----:B------:R-:W-:Y:S02]  /*0200*/  USHF.L.U32 UR5, UR4, 0xb, URZ ;  /* 0x0000000b04057899 */ /* 0x000fe4000800063f */
[----:B------:R-:W-:Y:S01]  /*0210*/  USHF.L.U32 UR4, UR4, 0x1, URZ ;  /* 0x0000000104047899 */ /* 0x000fe2000800063f */
[----:B------:R-:W0:Y:S11]  /*0220*/  FENCE.VIEW.ASYNC.S ;  /* 0x00000000000073c6 */ /* 0x000e360000000000 */
[----:B0-----:R0:W1:Y:S01]  /*0230*/  SYNCS.EXCH.64 URZ, [UR8], UR4 ;  /* 0x00000004083f75b2 */ /* 0x0010620008000100 */
[----:B------:R0:W2:Y:S01]  /*0240*/  SYNCS.EXCH.64 URZ, [UR8+0x30], UR6 ;  /* 0x00003006083f75b2 */ /* 0x0000a20008000100 */
[----:B------:R0:W3:Y:S01]  /*0250*/  SYNCS.EXCH.64 URZ, [UR8+0x8], UR4 ;  /* 0x00000804083f75b2 */ /* 0x0000e20008000100 */
[----:B------:R0:W4:Y:S01]  /*0260*/  SYNCS.EXCH.64 URZ, [UR8+0x38], UR6 ;  /* 0x00003806083f75b2 */ /* 0x0001220008000100 */
[----:B------:R0:W0:Y:S01]  /*0270*/  SYNCS.EXCH.64 URZ, [UR8+0x10], UR4 ;  /* 0x00001004083f75b2 */ /* 0x0000220008000100 */
[----:B------:R0:W0:Y:S01]  /*0280*/  SYNCS.EXCH.64 URZ, [UR8+0x40], UR6 ;  /* 0x00004006083f75b2 */ /* 0x0000220008000100 */
[----:B------:R0:W0:Y:S01]  /*0290*/  SYNCS.EXCH.64 URZ, [UR8+0x18], UR4 ;  /* 0x00001804083f75b2 */ /* 0x0000220008000100 */
[----:B------:R0:W0:Y:S01]  /*02a0*/  SYNCS.EXCH.64 URZ, [UR8+0x48], UR6 ;  /* 0x00004806083f75b2 */ /* 0x0000220008000100 */
[----:B------:R0:W0:Y:S01]  /*02b0*/  SYNCS.EXCH.64 URZ, [UR8+0x20], UR4 ;  /* 0x00002004083f75b2 */ /* 0x0000220008000100 */
[----:B------:R0:W0:Y:S01]  /*02c0*/  SYNCS.EXCH.64 URZ, [UR8+0x50], UR6 ;  /* 0x00005006083f75b2 */ /* 0x0000220008000100 */
[----:B------:R0:W0:Y:S01]  /*02d0*/  SYNCS.EXCH.64 URZ, [UR8+0x28], UR4 ;  /* 0x00002804083f75b2 */ /* 0x0000220008000100 */
[----:B------:R0:W0:Y:S01]  /*02e0*/  SYNCS.EXCH.64 URZ, [UR8+0x58], UR6 ;  /* 0x00005806083f75b2 */ /* 0x0000220008000100 */
[----:B------:R-:W-:Y:S01]  /*02f0*/  NOP ;  /* 0x0000000000007918 */ /* 0x000fe20000000000 */
.L_x_2:
[----:B------:R-:W5:Y:S01]  /*0300*/  SHFL.IDX PT, R0, R0, RZ, 0x1f ;  /* 0x00001fff00007589 */ /* 0x000f6200000e0000 */
[----:B------:R-:W-:Y:S01]  /*0310*/  SHF.R.S32.HI R7, RZ, 0x1f, R94 ;  /* 0x0000001fff077819 */ /* 0x000fe2000001145e */
[----:B0-----:R-:W0:Y:S01]  /*0320*/  S2UR UR8, SR_CTAID.X ;  /* 0x00000000000879c3 */ /* 0x001e220000002500 */
[----:B------:R-:W-:Y:S01]  /*0330*/  ELECT P0, URZ, PT ;  /* 0x00000000003f782f */ /* 0x000fe20003800000 */
[----:B------:R-:W1:Y:S01]  /*0340*/  S2R R4, SR_CTAID.Y ;  /* 0x0000000000047919 */ /* 0x000e620000002600 */
[----:B------:R-:W-:Y:S01]  /*0350*/  LEA.HI R7, R7, R94, RZ, 0x7 ;  /* 0x0000005e07077211 */ /* 0x000fe200078f38ff */
[----:B------:R-:W-:Y:S01]  /*0360*/  ULDC UR4, c[0x0][0x154] ;  /* 0x0000550000047ab9 */ /* 0x000fe20000000800 */
[----:B------:R-:W-:Y:S01]  /*0370*/  SHF.R.S32.HI R8, RZ, 0x1f, R5 ;  /* 0x0000001fff087819 */ /* 0x000fe20000011405 */
[----:B------:R-:W-:Y:S01]  /*0380*/  NOP ;  /* 0x0000000000007918 */ /* 0x000fe20000000000 */
[----:B------:R-:W-:Y:S01]  /*0390*/  LOP3.LUT R7, R7, 0xffffff80, RZ, 0xc0, !PT ;  /* 0xffffff8007077812 */ /* 0x000fe200078ec0ff */
[----:B------:R-:W2:Y:S01]  /*03a0*/  LDC R13, c[0x0][0x140] ;  /* 0x00005000ff0d7b82 */ /* 0x000ea20000000800 */
[----:B------:R-:W-:Y:S01]  /*03b0*/  LEA.HI R8, R8, R5, RZ, 0x2 ;  /* 0x0000000508087211 */ /* 0x000fe200078f10ff */
[----:B------:R-:W-:-:S02]  /*03c0*/  NOP ;  /* 0x0000000000007918 */ /* 0x000fc40000000000 */
[----:B------:R-:W-:Y:S01]  /*03d0*/  IMAD.IADD R6, R94, 0x1, -R7 ;  /* 0x000000015e067824 */ /* 0x000fe200078e0a07 */
[----:B------:R-:W-:-:S03]  /*03e0*/  LOP3.LUT R10, R8, 0x3ffffffc, RZ, 0xc0, !PT ;  /* 0x3ffffffc080a7812 */ /* 0x000fc600078ec0ff */
[----:B------:R-:W3:Y:S01]  /*03f0*/  LDC R11, c[0x0][0x144] ;  /* 0x00005100ff0b7b82 */ /* 0x000ee20000000800 */
[----:B------:R-:W-:Y:S02]  /*0400*/  SHF.R.S32.HI R7, RZ, 0x1f, R6 ;  /* 0x0000001fff077819 */ /* 0x000fe40000011406 */
[----:B------:R-:W-:Y:S02]  /*0410*/  LOP3.LUT P2, RZ, R6, 0x7, RZ, 0xc0, !PT ;  /* 0x0000000706ff7812 */ /* 0x000fe4000784c0ff */
[----:B------:R-:W-:Y:S02]  /*0420*/  LEA.HI R7, R7, R6, RZ, 0x3 ;  /* 0x0000000607077211 */ /* 0x000fe400078f18ff */
[----:B-----5:R-:W-:Y:S02]  /*0430*/  ISETP.NE.OR P0, PT, R0, RZ, !P0 ;  /* 0x000000ff0000720c */ /* 0x020fe40004705670 */
[--C-:B------:R-:W-:Y:S02]  /*0440*/  SHF.R.S32.HI R0, RZ, 0x3, R7.reuse ;  /* 0x00000003ff007819 */ /* 0x100fe40000011407 */
[----:B------:R-:W-:-:S04]  /*0450*/  SHF.R.S32.HI R7, RZ, 0x1f, R7 ;  /* 0x0000001fff077819 */ /* 0x000fc80000011407 */
[----:B------:R-:W-:Y:S02]  /*0460*/  LEA.HI R7, R7, R0, RZ, 0x2 ;  /* 0x0000000007077211 */ /* 0x000fe400078f10ff */
[----:B--2---:R-:W-:Y:S02]  /*0470*/  ISETP.EQ.U32.AND P3, PT, R13, 0x1, PT ;  /* 0x000000010d00780c */ /* 0x004fe40003f62070 */
[----:B-1----:R-:W-:Y:S01]  /*0480*/  I2FP.F32.U32 R9, R4 ;  /* 0x0000000400097245 */ /* 0x002fe20000201000 */
[----:B------:R-:W-:Y:S01]  /*0490*/  VOTEU.ALL UP0, P0 ;  /* 0x00000000003f7886 */ /* 0x000fe20000000000 */
[----:B------:R-:W-:Y:S01]  /*04a0*/  LOP3.LUT R7, R7, 0xfffffffc, RZ, 0xc0, !PT ;  /* 0xfffffffc07077812 */ /* 0x000fe200078ec0ff */
[----:B------:R-:W-:Y:S02]  /*04b0*/  VOTEU.ALL UP1, P0 ;  /* 0x00000000003f7886 */ /* 0x000fe40000020000 */
[----:B------:R-:W-:Y:S01]  /*04c0*/  FMUL R12, R9, UR4 ;  /* 0x00000004090c7c20 */ /* 0x000fe20008400000 */
[----:B------:R-:W-:Y:S01]  /*04d0*/  IMAD.IADD R9, R5, 0x1, -R10 ;  /* 0x0000000105097824 */ /* 0x000fe200078e0a0a */
[----:B0-----:R-:W-:Y:S01]  /*04e0*/  I2FP.F32.U32 R10, UR8 ;  /* 0x00000008000a7c45 */ /* 0x001fe20008201000 */
[----:B------:R-:W-:Y:S01]  /*04f0*/  IMAD.IADD R8, R0, 0x1, -R7 ;  /* 0x0000000100087824 */ /* 0x000fe200078e0a07 */
[----:B------:R-:W0:Y:S01]  /*0500*/  @!UP0 S2UR UR7, SR_CgaCtaId ;  /* 0x00000000000789c3 */ /* 0x000e220000008800 */
[----:B------:R-:W-:Y:S01]  /*0510*/  ULDC UR4, c[0x0][0x150] ;  /* 0x0000540000047ab9 */ /* 0x000fe20000000800 */
[----:B------:R-:W1:Y:S01]  /*0520*/  F2I.U32.TRUNC.NTZ R12, R12 ;  /* 0x0000000c000c7305 */ /* 0x000e62000020f000 */
[----:B------:R-:W-:Y:S01]  /*0530*/  FMUL R10, R10, UR4 ;  /* 0x000000040a0a7c20 */ /* 0x000fe20008400000 */
[----:B------:R-:W-:Y:S01]  /*0540*/  SHF.R.S32.HI R0, RZ, 0x1f, R3 ;  /* 0x0000001fff007819 */ /* 0x000fe20000011403 */
[----:B------:R-:W-:Y:S01]  /*0550*/  IMAD R8, R9, 0x4, R8 ;  /* 0x0000000409087824 */ /* 0x000fe200078e0208 */
[----:B------:R-:W-:Y:S01]  /*0560*/  UMOV UR4, 0x20 ;  /* 0x0000002000047882 */ /* 0x000fe20000000000 */
[----:B------:R-:W-:Y:S01]  /*0570*/  @!UP0 UMOV UR6, 0x400 ;  /* 0x0000040000068882 */ /* 0x000fe20000000000 */
[----:B------:R-:W2:Y:S01]  /*0580*/  LDC R7, c[0x0][0x148] ;  /* 0x00005200ff077b82 */ /* 0x000ea20000000800 */
[----:B------:R-:W-:Y:S01]  /*0590*/  LEA.HI R0, R0, R3, RZ, 0x2 ;  /* 0x0000000300007211 */ /* 0x000fe200078f10ff */
[----:B------:R-:W5:Y:S01]  /*05a0*/  F2I.U32.TRUNC.NTZ R10, R10 ;  /* 0x0000000a000a7305 */ /* 0x000f62000020f000 */
[----:B------:R-:W-:Y:S01]  /*05b0*/  IMAD.SHL.U32 R19, R8, 0x4, RZ ;  /* 0x0000000408137824 */ /* 0x000fe200078e00ff */
[----:B------:R-:W-:-:S04]  /*05c0*/  @!UP0 UIADD3 UR4, -UR4, 0x100000, URZ ;  /* 0x0010000004048890 */ /* 0x000fc8000fffe13f */
[----:B------:R-:W-:Y:S02]  /*05d0*/  @!UP0 USHF.L.U32 UR5, UR4, 0xb, URZ ;  /* 0x0000000b04058899 */ /* 0x000fe4000800063f */
[----:B------:R-:W-:Y:S01]  /*05e0*/  @!UP0 USHF.L.U32 UR4, UR4, 0x1, URZ ;  /* 0x0000000104048899 */ /* 0x000fe2000800063f */
[----:B------:R-:W-:Y:S02]  /*05f0*/  LOP3.LUT R0, R0, 0xfffffffc, RZ, 0xc0, !PT ;  /* 0xfffffffc00007812 */ /* 0x000fe400078ec0ff */
[----:B------:R-:W-:Y:S01]  /*0600*/  LOP3.LUT R19, R8, 0xc, R19, 0x78, !PT ;  /* 0x0000000c08137812 */ /* 0x000fe200078e7813 */
[----:B-1----:R-:W-:Y:S02]  /*0610*/  IMAD.MOV R21, RZ, RZ, -R12 ;  /* 0x000000ffff157224 */ /* 0x002fe400078e0a0c */
[----:B------:R-:W-:Y:S01]  /*0620*/  IMAD.IADD R3, R3, 0x1, -R0 ;  /* 0x0000000103037824 */ /* 0x000fe200078e0a00 */
[----:B0-----:R-:W-:Y:S01]  /*0630*/  @!UP0 ULEA UR6, UR7, UR6, 0x18 ;  /* 0x0000000607068291 */ /* 0x001fe2000f8ec03f */
[----:B-----5:R-:W-:-:S03]  /*0640*/  IMAD.MOV R10, RZ, RZ, -R10 ;  /* 0x000000ffff0a7224 */ /* 0x020fc600078e0a0a */
[----:B------:R-:W-:Y:S01]  /*0650*/  ISETP.NE.AND P1, PT, R3, 0x3, PT ;  /* 0x000000030300780c */ /* 0x000fe20003f25270 */
[----:B------:R-:W-:Y:S01]  /*0660*/  VOTEU.ALL UP0, P0 ;  /* 0x00000000003f7886 */ /* 0x000fe20000000000 */
[----:B------:R-:W-:Y:S01]  /*0670*/  ISETP.LT.U32.AND P0, PT, R19, 0x4, !P2 ;  /* 0x000000041300780c */ /* 0x000fe20005701070 */
[----:B---3--:R-:W-:Y:S01]  /*0680*/  IMAD R6, R11, R10, UR8 ;  /* 0x000000080b067e24 */ /* 0x008fe2000f8e020a */
[----:B------:R-:W-:Y:S01]  /*0690*/  ISETP.EQ.OR P1, PT, R3, RZ, !P1 ;  /* 0x000000ff0300720c */ /* 0x000fe20004f22670 */
[C---:B------:R-:W-:Y:S01]  /*06a0*/  VIADD R10, R2.reuse, 0xffffffff ;  /* 0xffffffff020a7836 */ /* 0x040fe20000000000 */
[C---:B------:R-:W-:Y:S01]  /*06b0*/  ISETP.NE.AND P2, PT, R2.reuse, RZ, PT ;  /* 0x000000ff0200720c */ /* 0x040fe20003f45270 */
[----:B--2---:R-:W-:Y:S01]  /*06c0*/  IMAD R0, R7, R21, R4 ;  /* 0x0000001507007224 */ /* 0x004fe200078e0204 */
[----:B------:R-:W-:Y:S01]  /*06d0*/  ISETP.EQ.AND P1, PT, R2, RZ, P1 ;  /* 0x000000ff0200720c */ /* 0x000fe20000f22270 */
[----:B------:R-:W0:Y:S02]  /*06e0*/  FENCE.VIEW.ASYNC.S ;  /* 0x00000000000073c6 */ /* 0x000e240000000000 */
[----:B0-----:R0:W1:Y:S01]  /*06f0*/  @!UP0 SYNCS.EXCH.64 URZ, [UR6+0x70], UR4 ;  /* 0x00007004063f85b2 */ /* 0x0010620008000100 */
[----:B------:R-:W-:-:S02]  /*0700*/  ISETP.GE.U32.AND P5, PT, R10, 0x2, PT ;  /* 0x000000020a00780c */ /* 0x000fc40003fa6070 */
[----:B------:R-:W-:Y:S02]  /*0710*/  ISETP.NE.AND P4, PT, R0, R19, PT ;  /* 0x000000130000720c */ /* 0x000fe40003f85270 */
[----:B------:R-:W-:Y:S02]  /*0720*/  SEL R18, RZ, 0x1, !P1 ;  /* 0x00000001ff127807 */ /* 0x000fe40004800000 */
[----:B------:R-:W-:Y:S02]  /*0730*/  ISETP.EQ.OR P4, PT, R6, RZ, !P4 ;  /* 0x000000ff0600720c */ /* 0x000fe40006782670 */
[----:B------:R-:W-:Y:S02]  /*0740*/  LOP3.LUT R0, R94, 0x7f, RZ, 0xc0, !PT ;  /* 0x0000007f5e007812 */ /* 0x000fe400078ec0ff */
[----:B------:R-:W-:Y:S02]  /*0750*/  PLOP3.LUT P0, PT, P0, P4, PT, 0x80, 0x0 ;  /* 0x000000000000781c */ /* 0x000fe40000709070 */
[----:B------:R-:W-:-:S02]  /*0760*/  SEL R18, R18, 0x2, P5 ;  /* 0x0000000212127807 */ /* 0x000fc40002800000 */
[----:B------:R-:W-:Y:S01]  /*0770*/  P2R R102, PR, RZ, 0x1 ;  /* 0x00000001ff667803 */ /* 0x000fe20000000000 */
[----:B------:R0:W2:Y:S01]  /*0780*/  @!UP1 SYNCS.EXCH.64 URZ, [UR6+0x78], UR4 ;  /* 0x00007804063f95b2 */ /* 0x0000a20008000100 */
[----:B------:R-:W-:Y:S01]  /*0790*/  NOP ;  /* 0x0000000000007918 */ /* 0x000fe20000000000 */
[----:B------:R-:W-:Y:S06]  /*07a0*/  @!P3 BRA `(.L_x_3) ;  /* 0x000000000008b947 */ /* 0x000fec0003800000 */
[----:B-12-4-:R-:W-:Y:S01]  /*07b0*/  UCGABAR_ARV ;  /* 0x00000000000079c7 */ /* 0x016fe20008000000 */
[----:B------:R-:W-:Y:S05]  /*07c0*/  BRA `(.L_x_4) ;  /* 0x0000000000047947 */ /* 0x000fea0003800000 */
.L_x_3:
[----:B-12-4-:R-:W-:Y:S01]  /*07d0*/  NOP ;  /* 0x0000000000007918 */ /* 0x016fe20000000000 */
.L_x_4:
[----:B------:R-:W1:Y:S01]  /*07e0*/  LDC R2, c[0x0][0x65c] ;  /* 0x00019700ff027b82 */ /* 0x000e620000000800 */
[----:B------:R-:W-:Y:S02]  /*07f0*/  IMAD.U32 R8, RZ, RZ, UR8 ;  /* 0x00000008ff087e24 */ /* 0x000fe4000f8e00ff */
[----:B------:R-:W-:Y:S01]  /*0800*/  IMAD.MOV.U32 R9, RZ, RZ, RZ ;  /* 0x000000ffff097224 */ /* 0x000fe200078e00ff */
[----:B-1----:R-:W-:-:S04]  /*0810*/  ISETP.NE.AND P1, PT, R2, 0x1, PT ;  /* 0x000000010200780c */ /* 0x002fc80003f25270 */
[----:B------:R-:W-:-:S09]  /*0820*/  P2R R5, PR, RZ, 0x2 ;  /* 0x00000002ff057803 */ /* 0x000fd20000000000 */
[----:B------:R-:W1:Y:S01]  /*0830*/  @P1 LDC R17, c[0x0][0x10] ;  /* 0x00000400ff111b82 */ /* 0x000e620000000800 */
[----:B------:R-:W-:Y:S02]  /*0840*/  @P1 IMAD.MOV.U32 R5, RZ, RZ, RZ ;  /* 0x000000ffff051224 */ /* 0x000fe400078e00ff */
[----:B------:R-:W-:-:S05]  /*0850*/  @P1 IMAD.MOV.U32 R13, RZ, RZ, RZ ;  /* 0x000000ffff0d1224 */ /* 0x000fca00078e00ff */
[----:B------:R-:W2:Y:S01]  /*0860*/  @!P1 LDC R11, c[0x0][0xc] ;  /* 0x00000300ff0b9b82 */ /* 0x000ea20000000800 */
[----:B0-----:R-:W-:Y:S01]  /*0870*/  ULDC UR4, c[0x0][0xc] ;  /* 0x0000030000047ab9 */ /* 0x001fe20000000800 */
[----:B------:R-:W-:Y:S01]  /*0880*/  ULDC UR5, c[0x0][0x10] ;  /* 0x0000040000057ab9 */ /* 0x000fe20000000800 */
[----:B------:R-:W-:Y:S01]  /*0890*/  ULDC UR6, c[0x0][0x14] ;  /* 0x0000050000067ab9 */ /* 0x000fe20000000800 */
[----:B------:R-:W-:-:S04]  /*08a0*/  UIMAD.WIDE.U32 UR4, UR4, UR5, URZ ;  /* 0x00000005040472a5 */ /* 0x000fc8000f8e003f */
[----:B------:R-:W-:Y:S02]  /*08b0*/  UIMAD.WIDE.U32 UR36, UR4, UR6, URZ ;  /* 0x00000006042472a5 */ /* 0x000fe4000f8e003f */
[----:B------:R-:W-:-:S04]  /*08c0*/  UIMAD UR42, UR5, UR6, URZ ;  /* 0x00000006052a72a4 */ /* 0x000fc8000f8e023f */
[----:B------:R-:W-:Y:S01]  /*08d0*/  UIADD3 UR42, UR37, UR42, URZ ;  /* 0x0000002a252a7290 */ /* 0x000fe2000fffe03f */
[----:B-1----:R-:W-:-:S04]  /*08e0*/  @P1 IMAD.WIDE.U32 R16, R17, UR8, R4 ;  /* 0x0000000811101c25 */ /* 0x002fc8000f8e0004 */
[----:B------:R-:W-:Y:S02]  /*08f0*/  @P1 IMAD.IADD R17, R17, 0x1, R13 ;  /* 0x0000000111111824 */ /* 0x000fe400078e020d */
[----:B--2---:R-:W-:-:S04]  /*0900*/  @!P1 IMAD.WIDE.U32 R8, R4, R11, R8 ;  /* 0x0000000b04089225 */ /* 0x004fc800078e0008 */
[----:B------:R-:W-:Y:S02]  /*0910*/  @!P1 IMAD.MOV.U32 R16, RZ, RZ, R8 ;  /* 0x000000ffff109224 */ /* 0x000fe400078e0008 */
[----:B------:R-:W-:Y:S01]  /*0920*/  @!P1 IMAD.MOV.U32 R17, RZ, RZ, R9 ;  /* 0x000000ffff119224 */ /* 0x000fe200078e0009 */
[----:B------:R-:W-:Y:S06]  /*0930*/  @!P3 BRA `(.L_x_5) ;  /* 0x00000000000cb947 */ /* 0x000fec0003800000 */
[----:B------:R-:W-:Y:S01]  /*0940*/  UCGABAR_WAIT ;  /* 0x0000000000007dc7 */ /* 0x000fe20008000000 */
[----:B------:R-:W-:Y:S01]  /*0950*/  CCTL.IVALL ;  /* 0x00000000ff00798f */ /* 0x000fe20002000000 */
[----:B------:R-:W-:Y:S05]  /*0960*/  BRA `(.L_x_6) ;  /* 0x0000000000047947 */ /* 0x000fea0003800000 */
.L_x_5:
[----:B------:R-:W-:Y:S06]  /*0970*/  BAR.SYNC.DEFER_BLOCKING 0x0 ;  /* 0x0000000000007b1d */ /* 0x000fec0000010000 */
.L_x_6:
[----:B------:R-:W-:Y:S05]  /*0980*/  @!P2 BRA `(.L_x_7) ;  /* 0x0000005c008ca947 */ /* 0x000fea0003800000 */
[----:B------:R-:W-:-:S13]  /*0990*/  ISETP.GT.U32.AND P0, PT, R10, 0x1, PT ;  /* 0x000000010a00780c */ /* 0x000fda0003f04070 */
[----:B------:R-:W-:Y:S05]  /*09a0*/  @P0 EXIT ;  /* 0x000000000000094d */ /* 0x000fea0003800000 */
[----:B------:R-:W-:Y:S01]  /*09b0*/  ULDC.64 UR4, c[0x0][0x650] ;  /* 0x0001940000047ab9 */ /* 0x000fe20000000a00 */
[----:B------:R-:W-:Y:S01]  /*09c0*/  PRMT R3, RZ, 0x7610, R3 ;  /* 0x00007610ff037816 */ /* 0x000fe20000000003 */
[----:B------:R-:W-:Y:S01]  /*09d0*/  IMAD.MOV.U32 R101, RZ, RZ, -0x1 ;  /* 0xffffffffff657424 */ /* 0x000fe200078e00ff */
[----:B------:R-:W-:Y:S01]  /*09e0*/  ISETP.GE.U32.AND P0, PT, R16, UR4, PT ;  /* 0x0000000410007c0c */ /* 0x000fe2000bf06070 */
[----:B------:R-:W-:Y:S02]  /*09f0*/  IMAD.MOV.U32 R100, RZ, RZ, -0x1 ;  /* 0xffffffffff647424 */ /* 0x000fe400078e00ff */
[----:B------:R-:W-:Y:S01]  /*0a00*/  IMAD.MOV.U32 R99, RZ, RZ, -0x1 ;  /* 0xffffffffff637424 */ /* 0x000fe200078e00ff */
[----:B------:R-:W-:-:S13]  /*0a10*/  ISETP.GE.U32.AND.EX P0, PT, R17, UR5, PT, P0 ;  /* 0x0000000511007c0c */ /* 0x000fda000bf06100 */
[----:B------:R-:W-:Y:S05]  /*0a20*/  @P0 BRA `(.L_x_8) ;  /* 0x0000000400280947 */ /* 0x000fea0003800000 */
[----:B------:R-:W0:Y:S01]  /*0a30*/  LDC.64 R22, c[0x0][0x628] ;  /* 0x00018a00ff167b82 */ /* 0x000e220000000a00 */
[----:B------:R-:W-:Y:S02]  /*0a40*/  IMAD.MOV.U32 R8, RZ, RZ, R16 ;  /* 0x000000ffff087224 */ /* 0x000fe400078e0010 */
[----:B------:R-:W-:-:S05]  /*0a50*/  IMAD.MOV.U32 R9, RZ, RZ, R17 ;  /* 0x000000ffff097224 */ /* 0x000fca00078e0011 */
[----:B------:R-:W1:Y:S08]  /*0a60*/  LDC R20, c[0x0][0x630] ;  /* 0x00018c00ff147b82 */ /* 0x000e700000000800 */
[----:B------:R-:W2:Y:S01]  /*0a70*/  LDC.64 R24, c[0x0][0x620] ;  /* 0x00018800ff187b82 */ /* 0x000ea20000000a00 */
[----:B0-----:R-:W-:-:S04]  /*0a80*/  ISETP.NE.U32.AND P0, PT, R22, RZ, PT ;  /* 0x000000ff1600720c */ /* 0x001fc80003f05070 */
[----:B------:R-:W-:-:S13]  /*0a90*/  ISETP.NE.AND.EX P0, PT, R23, RZ, PT, P0 ;  /* 0x000000ff1700720c */ /* 0x000fda0003f05300 */
[----:B-12---:R-:W-:Y:S05]  /*0aa0*/  @!P0 BRA `(.L_x_9) ;  /* 0x0000000000288947 */ /* 0x006fea0003800000 */
[----:B------:R-:W0:Y:S02]  /*0ab0*/  LDC R3, c[0x0][0x634] ;  /* 0x00018d00ff037b82 */ /* 0x000e240000000800 */
[----:B0-----:R-:W-:-:S05]  /*0ac0*/  IADD3 R3, P0, R16, R3, RZ ;  /* 0x0000000310037210 */ /* 0x001fca0007f1e0ff */
[----:B------:R-:W-:-:S04]  /*0ad0*/  IMAD.X R15, RZ, RZ, R17, P0 ;  /* 0x000000ffff0f7224 */ /* 0x000fc800000e0611 */
[----:B------:R-:W-:-:S04]  /*0ae0*/  IMAD.WIDE.U32 R8, R15, R22, RZ ;  /* 0x000000160f087225 */ /* 0x000fc800078e00ff */
[----:B------:R-:W-:-:S04]  /*0af0*/  IMAD.WIDE.U32 R10, P0, R3, R23, R8 ;  /* 0x00000017030a7225 */ /* 0x000fc80007800008 */
[----:B------:R-:W-:-:S04]  /*0b00*/  IMAD.WIDE.U32 R8, R3, R22, RZ ;  /* 0x0000001603087225 */ /* 0x000fc800078e00ff */
[----:B------:R-:W-:Y:S01]  /*0b10*/  IMAD.X R13, RZ, RZ, RZ, P0 ;  /* 0x000000ffff0d7224 */ /* 0x000fe200000e06ff */
[----:B------:R-:W-:Y:S01]  /*0b20*/  IADD3 RZ, P0, R9, R10, RZ ;  /* 0x0000000a09ff7210 */ /* 0x000fe20007f1e0ff */
[----:B------:R-:W-:-:S04]  /*0b30*/  IMAD.MOV.U32 R12, RZ, RZ, R11 ;  /* 0x000000ffff0c7224 */ /* 0x000fc800078e000b */
[----:B------:R-:W-:-:S08]  /*0b40*/  IMAD.WIDE.U32.X R8, R15, R23, R12, P0 ;  /* 0x000000170f087225 */ /* 0x000fd000000e040c */
.L_x_9:
[----:B------:R-:W0:Y:S01]  /*0b50*/  LDC.64 R28, c[0x0][0x640] ;  /* 0x00019000ff1c7b82 */ /* 0x000e220000000a00 */
[-CC-:B------:R-:W-:Y:S01]  /*0b60*/  SHF.R.U64 R99, R8, R20.reuse, R9.reuse ;  /* 0x0000001408637219 */ /* 0x180fe20000001209 */
[----:B------:R-:W-:Y:S01]  /*0b70*/  IMAD R27, R7, R21, R4 ;  /* 0x00000015071b7224 */ /* 0x000fe200078e0204 */
[----:B------:R-:W-:Y:S01]  /*0b80*/  SHF.R.U32.HI R3, RZ, R20, R9 ;  /* 0x00000014ff037219 */ /* 0x000fe20000011609 */
[----:B------:R-:W-:Y:S01]  /*0b90*/  IMAD.MOV.U32 R21, RZ, RZ, 0x1 ;  /* 0x00000001ff157424 */ /* 0x000fe200078e00ff */
[----:B------:R-:W-:-:S03]  /*0ba0*/  IADD3 R5, P0, RZ, -R99, RZ ;  /* 0x80000063ff057210 */ /* 0x000fc60007f1e0ff */
[----:B------:R-:W1:Y:S02]  /*0bb0*/  LDC R22, c[0x0][0x618] ;  /* 0x00018600ff167b82 */ /* 0x000e640000000800 */
[----:B------:R-:W-:Y:S02]  /*0bc0*/  IMAD.X R3, RZ, RZ, ~R3, P0 ;  /* 0x000000ffff037224 */ /* 0x000fe400000e0e03 */
[----:B------:R-:W-:-:S04]  /*0bd0*/  IMAD.WIDE.U32 R8, R5, R24, R16 ;  /* 0x0000001805087225 */ /* 0x000fc800078e0010 */
[----:B------:R-:W2:Y:S01]  /*0be0*/  LDC R20, c[0x0][0x608] ;  /* 0x00018200ff147b82 */ /* 0x000ea20000000800 */
[----:B------:R-:W-:Y:S02]  /*0bf0*/  IMAD R10, R3, R24, RZ ;  /* 0x00000018030a7224 */ /* 0x000fe400078e02ff */
[----:B------:R-:W-:Y:S02]  /*0c00*/  IMAD.MOV.U32 R3, RZ, RZ, -0x1 ;  /* 0xffffffffff037424 */ /* 0x000fe400078e00ff */
[----:B------:R-:W-:-:S03]  /*0c10*/  IMAD R5, R5, R25, R10 ;  /* 0x0000001905057224 */ /* 0x000fc600078e020a */
[----:B------:R-:W3:Y:S01]  /*0c20*/  LDC R26, c[0x0][0x658] ;  /* 0x00019600ff1a7b82 */ /* 0x000ee20000000800 */
[----:B------:R-:W-:Y:S01]  /*0c30*/  IMAD.IADD R5, R9, 0x1, R5 ;  /* 0x0000000109057824 */ /* 0x000fe200078e0205 */
[----:B0-----:R-:W-:-:S04]  /*0c40*/  ISETP.NE.U32.AND P0, PT, R28, RZ, PT ;  /* 0x000000ff1c00720c */ /* 0x001fc80003f05070 */
[----:B------:R-:W-:Y:S02]  /*0c50*/  ISETP.NE.AND.EX P0, PT, R29, RZ, PT, P0 ;  /* 0x000000ff1d00720c */ /* 0x000fe40003f05300 */
[----:B------:R-:W0:Y:S01]  /*0c60*/  LDC R24, c[0x0][0x600] ;  /* 0x00018000ff187b82 */ /* 0x000e220000000800 */
[-CC-:B-1----:R-:W-:Y:S02]  /*0c70*/  SHF.R.U64 R12, R8, R22.reuse, R5.reuse ;  /* 0x00000016080c7219 */ /* 0x182fe40000001205 */
[----:B------:R-:W-:-:S05]  /*0c80*/  SHF.R.U32.HI R5, RZ, R22, R5 ;  /* 0x00000016ff057219 */ /* 0x000fca0000011605 */
[----:B------:R-:W1:Y:S01]  /*0c90*/  LDC R15, c[0x0][0x648] ;  /* 0x00019200ff0f7b82 */ /* 0x000e620000000800 */
[-CC-:B--2---:R-:W-:Y:S02]  /*0ca0*/  SHF.R.U64 R22, R12, R20.reuse, R5.reuse ;  /* 0x000000140c167219 */ /* 0x184fe40000001205 */
[----:B------:R-:W-:-:S05]  /*0cb0*/  SHF.R.U32.HI R5, RZ, R20, R5 ;  /* 0x00000014ff057219 */ /* 0x000fca0000011605 */
[----:B------:R-:W2:Y:S01]  /*0cc0*/  LDC R23, c[0x0][0x638] ;  /* 0x00018e00ff177b82 */ /* 0x000ea20000000800 */
[-CC-:B---3--:R-:W-:Y:S02]  /*0cd0*/  SHF.R.U64 R20, R22, R26.reuse, R5.reuse ;  /* 0x0000001a16147219 */ /* 0x188fe40000001205 */
[-C--:B------:R-:W-:Y:S02]  /*0ce0*/  SHF.L.U32 R3, R3, R26.reuse, RZ ;  /* 0x0000001a03037219 */ /* 0x080fe400000006ff */
[----:B------:R-:W-:Y:S01]  /*0cf0*/  SHF.R.U32.HI R5, RZ, R26, R5 ;  /* 0x0000001aff057219 */ /* 0x000fe20000011605 */
[----:B------:R-:W-:Y:S01]  /*0d00*/  IMAD.MOV.U32 R4, RZ, RZ, R20 ;  /* 0x000000ffff047224 */ /* 0x000fe200078e0014 */
[----:B------:R-:W-:Y:S01]  /*0d10*/  LOP3.LUT R7, RZ, R3, RZ, 0x33, !PT ;  /* 0x00000003ff077212 */ /* 0x000fe200078e33ff */
[----:B------:R-:W3:Y:S01]  /*0d20*/  LDC R25, c[0x0][0x610] ;  /* 0x00018400ff197b82 */ /* 0x000ee20000000800 */
[----:B------:R-:W-:Y:S05]  /*0d30*/  @!P0 BRA `(.L_x_10) ;  /* 0x0000000000288947 */ /* 0x000fea0003800000 */
[----:B------:R-:W4:Y:S02]  /*0d40*/  LDC R3, c[0x0][0x64c] ;  /* 0x00019300ff037b82 */ /* 0x000f240000000800 */
[----:B----4-:R-:W-:-:S05]  /*0d50*/  IADD3 R3, P0, R20, R3, RZ ;  /* 0x0000000314037210 */ /* 0x010fca0007f1e0ff */
        /* <DEDUP_REMOVED lines=8> */
.L_x_10:
[----:B-1----:R-:W-:Y:S02]  /*0de0*/  SHF.R.U64 R5, R4, R15, R5 ;  /* 0x0000000f04057219 */ /* 0x002fe40000001205 */
[----:B------:R-:W-:Y:S01]  /*0df0*/  LOP3.LUT R4, R22, R7, RZ, 0xc0, !PT ;  /* 0x0000000716047212 */ /* 0x000fe200078ec0ff */
[----:B0-----:R-:W-:Y:S01]  /*0e00*/  VIADD R7, R24, 0xffffffff ;  /* 0xffffffff18077836 */ /* 0x001fe20000000000 */
[----:B------:R-:W-:Y:S01]  /*0e10*/  SHF.L.U32 R3, R21, R26, RZ ;  /* 0x0000001a15037219 */ /* 0x000fe200000006ff */
[----:B------:R-:W-:Y:S01]  /*0e20*/  IMAD.MOV R8, RZ, RZ, -R5 ;  /* 0x000000ffff087224 */ /* 0x000fe200078e0a05 */
[----:B------:R-:W-:Y:S02]  /*0e30*/  SEL R6, R6, R27, !P1 ;  /* 0x0000001b06067207 */ /* 0x000fe40004800000 */
[----:B------:R-:W-:Y:S01]  /*0e40*/  LOP3.LUT R7, R12, R7, RZ, 0xc0, !PT ;  /* 0x000000070c077212 */ /* 0x000fe200078ec0ff */
[----:B------:R-:W-:Y:S02]  /*0e50*/  IMAD R5, R3, R5, R4 ;  /* 0x0000000503057224 */ /* 0x000fe400078e0204 */
[----:B--2---:R-:W-:-:S02]  /*0e60*/  IMAD R3, R8, R23, R20 ;  /* 0x0000001708037224 */ /* 0x004fc400078e0214 */
[----:B---3--:R-:W-:Y:S02]  /*0e70*/  IMAD R6, R5, R25, R6 ;  /* 0x0000001905067224 */ /* 0x008fe400078e0206 */
[----:B------:R-:W-:Y:S02]  /*0e80*/  IMAD R101, R3, R24, R7 ;  /* 0x0000001803657224 */ /* 0x000fe400078e0207 */
[----:B------:R-:W-:-:S03]  /*0e90*/  IMAD.MOV.U32 R4, RZ, RZ, 0x1 ;  /* 0x00000001ff047424 */ /* 0x000fc600078e00ff */
[----:B------:R-:W-:Y:S02]  /*0ea0*/  SEL R100, R101, R6, !P1 ;  /* 0x0000000665647207 */ /* 0x000fe40004800000 */
[----:B------:R-:W-:Y:S02]  /*0eb0*/  PRMT R3, R4, 0x7610, R3 ;  /* 0x0000761004037816 */ /* 0x000fe40000000003 */
[----:B------:R-:W-:-:S07]  /*0ec0*/  SEL R101, R6, R101, !P1 ;  /* 0x0000006506657207 */ /* 0x000fce0004800000 */
.L_x_8:
[----:B------:R-:W-:-:S08]  /*0ed0*/  NOP ;  /* 0x0000000000007918 */ /* 0x000fd00000000000 */
[----:B------:R-:W0:Y:S02]  /*0ee0*/  USETMAXREG.TRY_ALLOC.CTAPOOL UP0, 0xe8 ;  /* 0x000000e8000079c8 */ /* 0x000e240008000600 */
[----:B0-----:R-:W-:-:S13]  /*0ef0*/  PLOP3.LUT P0, PT, PT, PT, UP0, 0x80, 0x0 ;  /* 0x000000000000781c */ /* 0x001fda0003f0f008 */
[----:B------:R-:W-:Y:S05]  /*0f00*/  @!P0 BRA `(.L_x_8) ;  /* 0xfffffffc00f08947 */ /* 0x000fea000383ffff */
[----:B------:R-:W-:Y:S01]  /*0f10*/  ULDC.64 UR4, c[0x0][0x598] ;  /* 0x0001660000047ab9 */ /* 0x000fe20000000a00 */
[----:B------:R-:W-:Y:S01]  /*0f20*/  ULDC.64 UR38, c[0x0][0x208] ;  /* 0x0000820000267ab9 */ /* 0x000fe20000000a00 */
[----:B------:R-:W-:-:S04]  /*0f30*/  ISETP.NE.U32.AND P0, PT, RZ, UR4, PT ;  /* 0x00000004ff007c0c */ /* 0x000fc8000bf05070 */
[----:B------:R-:W-:-:S13]  /*0f40*/  ISETP.NE.AND.EX P0, PT, RZ, UR5, PT, P0 ;  /* 0x00000005ff007c0c */ /* 0x000fda000bf05300 */
[----:B------:R-:W-:Y:S05]  /*0f50*/  @!P0 BRA `(.L_x_11) ;  /* 0x00000000001c8947 */ /* 0x000fea0003800000 */
[----:B------:R-:W0:Y:S02]  /*0f60*/  LDC.64 R4, c[0x0][0x598] ;  /* 0x00016600ff047b82 */ /* 0x000e240000000a00 */
[----:B0-----:R-:W2:Y:S02]  /*0f70*/  LDG.E.64 R4, desc[UR38][R4.64] ;  /* 0x0000002604047981 */ /* 0x001ea4000c1e1b00 */
[----:B--2---:R-:W-:-:S04]  /*0f80*/  ISETP.NE.U32.AND P0, PT, R4, RZ, PT ;  /* 0x000000ff0400720c */ /* 0x004fc80003f05070 */
[----:B------:R-:W-:-:S13]  /*0f90*/  ISETP.NE.AND.EX P0, PT, R5, RZ, PT, P0 ;  /* 0x000000ff0500720c */ /* 0x000fda0003f05300 */
[----:B------:R-:W-:Y:S05]  /*0fa0*/  @!P0 BRA `(.L_x_11) ;  /* 0x0000000000088947 */ /* 0x000fea0003800000 */
[----:B------:R0:W5:Y:S01]  /*0fb0*/  LD.E R88, desc[UR38][R4.64] ;  /* 0x0000002604587980 */ /* 0x000162000c101900 */
[----:B------:R-:W-:Y:S05]  /*0fc0*/  BRA `(.L_x_12) ;  /* 0x0000000000247947 */ /* 0x000fea0003800000 */
.L_x_11:
[----:B------:R-:W-:Y:S02]  /*0fd0*/  ULDC.64 UR4, c[0x0][0x588] ;  /* 0x0001620000047ab9 */ /* 0x000fe40000000a00 */
[----:B------:R-:W-:-:S04]  /*0fe0*/  ISETP.NE.U32.AND P0, PT, RZ, UR4, PT ;  /* 0x00000004ff007c0c */ /* 0x000fc8000bf05070 */
[----:B------:R-:W-:-:S13]  /*0ff0*/  ISETP.NE.AND.EX P0, PT, RZ, UR5, PT, P0 ;  /* 0x00000005ff007c0c */ /* 0x000fda000bf05300 */
[----:B------:R-:W-:Y:S05]  /*1000*/  @!P0 BRA `(.L_x_13) ;  /* 0x00000000000c8947 */ /* 0x000fea0003800000 */
[----:B------:R-:W0:Y:S02]  /*1010*/  LDC.64 R88, c[0x0][0x588] ;  /* 0x00016200ff587b82 */ /* 0x000e240000000a00 */
[----:B0-----:R1:W5:Y:S01]  /*1020*/  LDG.E R88, desc[UR38][R88.64] ;  /* 0x0000002658587981 */ /* 0x001362000c1e1900 */
[----:B------:R-:W-:Y:S05]  /*1030*/  BRA `(.L_x_12) ;  /* 0x0000000000087947 */ /* 0x000fea0003800000 */
.L_x_13:
[----:B------:R-:W-:Y:S02]  /*1040*/  ULDC UR4, c[0x0][0x580] ;  /* 0x0001600000047ab9 */ /* 0x000fe40000000800 */
[----:B------:R-:W-:-:S07]  /*1050*/  IMAD.U32 R88, RZ, RZ, UR4 ;  /* 0x00000004ff587e24 */ /* 0x000fce000f8e00ff */
.L_x_12:
[----:B------:R-:W-:Y:S02]  /*1060*/  ULDC.64 UR4, c[0x0][0x5a0] ;  /* 0x0001680000047ab9 */ /* 0x000fe40000000a00 */
[----:B------:R-:W-:-:S04]  /*1070*/  ISETP.NE.U32.AND P0, PT, RZ, UR4, PT ;  /* 0x00000004ff007c0c */ /* 0x000fc8000bf05070 */
[----:B------:R-:W-:-:S13]  /*1080*/  ISETP.NE.AND.EX P0, PT, RZ, UR5, PT, P0 ;  /* 0x00000005ff007c0c */ /* 0x000fda000bf05300 */
[----:B------:R-:W-:Y:S05]  /*1090*/  @!P0 BRA `(.L_x_14) ;  /* 0x00000000001c8947 */ /* 0x000fea0003800000 */
[----:B0-----:R-:W0:Y:S02]  /*10a0*/  LDC.64 R4, c[0x0][0x5a0] ;  /* 0x00016800ff047b82 */ /* 0x001e240000000a00 */
[----:B0-----:R-:W2:Y:S02]  /*10b0*/  LDG.E.64 R4, desc[UR38][R4.64] ;  /* 0x0000002604047981 */ /* 0x001ea4000c1e1b00 */
[----:B--2---:R-:W-:-:S04]  /*10c0*/  ISETP.NE.U32.AND P0, PT, R4, RZ, PT ;  /* 0x000000ff0400720c */ /* 0x004fc80003f05070 */
[----:B------:R-:W-:-:S13]  /*10d0*/  ISETP.NE.AND.EX P0, PT, R5, RZ, PT, P0 ;  /* 0x000000ff0500720c */ /* 0x000fda0003f05300 */
[----:B------:R-:W-:Y:S05]  /*10e0*/  @!P0 BRA `(.L_x_14) ;  /* 0x0000000000088947 */ /* 0x000fea0003800000 */
[----:B-1----:R0:W5:Y:S01]  /*10f0*/  LD.E R89, desc[UR38][R4.64] ;  /* 0x0000002604597980 */ /* 0x002162000c101900 */
[----:B------:R-:W-:Y:S05]  /*1100*/  BRA `(.L_x_15) ;  /* 0x0000000000247947 */ /* 0x000fea0003800000 */
.L_x_14:
[----:B------:R-:W-:Y:S02]  /*1110*/  ULDC.64 UR4, c[0x0][0x590] ;  /* 0x0001640000047ab9 */ /* 0x000fe40000000a00 */
[----:B------:R-:W-:-:S04]  /*1120*/  ISETP.NE.U32.AND P0, PT, RZ, UR4, PT ;  /* 0x00000004ff007c0c */ /* 0x000fc8000bf05070 */
[----:B------:R-:W-:-:S13]  /*1130*/  ISETP.NE.AND.EX P0, PT, RZ, UR5, PT, P0 ;  /* 0x00000005ff007c0c */ /* 0x000fda000bf05300 */
[----:B------:R-:W-:Y:S05]  /*1140*/  @!P0 BRA `(.L_x_16) ;  /* 0x00000000000c8947 */ /* 0x000fea0003800000 */
[----:B0-----:R-:W1:Y:S02]  /*1150*/  LDC.64 R4, c[0x0][0x590] ;  /* 0x00016400ff047b82 */ /* 0x001e640000000a00 */
[----:B-1----:R1:W5:Y:S01]  /*1160*/  LDG.E R89, desc[UR38][R4.64] ;  /* 0x0000002604597981 */ /* 0x002362000c1e1900 */
[----:B------:R-:W-:Y:S05]  /*1170*/  BRA `(.L_x_15) ;  /* 0x0000000000087947 */ /* 0x000fea0003800000 */
.L_x_16:
[----:B------:R-:W-:Y:S02]  /*1180*/  ULDC UR4, c[0x0][0x584] ;  /* 0x0001610000047ab9 */ /* 0x000fe40000000800 */
[----:B-1----:R-:W-:-:S07]  /*1190*/  IMAD.U32 R89, RZ, RZ, UR4 ;  /* 0x00000004ff597e24 */ /* 0x002fce000f8e00ff */
.L_x_15:
[----:B------:R-:W-:-:S13]  /*11a0*/  LOP3.LUT P0, RZ, R3, 0xff, RZ, 0xc0, !PT ;  /* 0x000000ff03ff7812 */ /* 0x000fda000780c0ff */
[----:B------:R-:W-:Y:S05]  /*11b0*/  @!P0 EXIT ;  /* 0x000000000000894d */ /* 0x000fea0003800000 */
[----:B------:R-:W2:Y:S01]  /*11c0*/  LDC R92, c[0x0][0x658] ;  /* 0x00019600ff5c7b82 */ /* 0x000ea20000000800 */
[----:B------:R-:W-:Y:S01]  /*11d0*/  ULDC.64 UR6, c[0x0][0x288] ;  /* 0x0000a20000067ab9 */ /* 0x000fe20000000a00 */
[----:B------:R-:W-:Y:S01]  /*11e0*/  LOP3.LUT R14, R14, 0x1, RZ, 0xc0, !PT ;  /* 0x000000010e0e7812 */ /* 0x000fe200078ec0ff */
[----:B------:R-:W-:Y:S01]  /*11f0*/  UIADD3 UR4, UR7, 0x3f, URZ ;  /* 0x0000003f07047890 */ /* 0x000fe2000fffe03f */
[----:B------:R-:W-:Y:S01]  /*1200*/  SHF.R.U32.HI R3, RZ, 0x2, R94 ;  /* 0x00000002ff037819 */ /* 0x000fe2000001165e */
[----:B01----:R-:W-:Y:S01]  /*1210*/  IMAD.MOV.U32 R5, RZ, RZ, -0x1 ;  /* 0xffffffffff057424 */ /* 0x003fe200078e00ff */
[----:B------:R-:W-:Y:S01]  /*1220*/  SHF.R.U32.HI R0, RZ, 0x1, R0 ;  /* 0x00000001ff007819 */ /* 0x000fe20000011600 */
[----:B------:R-:W-:Y:S01]  /*1230*/  USHF.R.S32.HI UR5, URZ, 0x1f, UR4 ;  /* 0x0000001f3f057899 */ /* 0x000fe20008011404 */
[----:B------:R-:W0:Y:S01]  /*1240*/  LDC.64 R90, c[0x0][0x5c8] ;  /* 0x00017200ff5a7b82 */ /* 0x000e220000000a00 */
[----:B------:R-:W-:Y:S01]  /*1250*/  IMAD.SHL.U32 R22, R14, 0x40, RZ ;  /* 0x000000400e167824 */ /* 0x000fe200078e00ff */
[----:B------:R-:W-:Y:S01]  /*1260*/  LOP3.LUT R3, R3, 0x7, RZ, 0xc0, !PT ;  /* 0x0000000703037812 */ /* 0x000fe200078ec0ff */
[----:B------:R-:W-:Y:S01]  /*1270*/  ULEA.HI UR5, UR5, UR4, URZ, 0x6 ;  /* 0x0000000405057291 */ /* 0x000fe2000f8f303f */
[----:B------:R-:W-:Y:S01]  /*1280*/  LOP3.LUT R0, R0, 0x30, RZ, 0xc0, !PT ;  /* 0x0000003000007812 */ /* 0x000fe200078ec0ff */
[----:B------:R-:W-:Y:S01]  /*1290*/  IMAD.MOV.U32 R7, RZ, RZ, 0x1 ;  /* 0x00000001ff077424 */ /* 0x000fe200078e00ff */
[--C-:B------:R-:W-:Y:S01]  /*12a0*/  LOP3.LUT R22, R22, 0x40, R3.reuse, 0xe2, !PT ;  /* 0x0000004016167812 */ /* 0x100fe200078ee203 */
[----:B------:R-:W-:Y:S01]  /*12b0*/  USHF.R.S32.HI UR43, URZ, 0x6, UR5 ;  /* 0x000000063f2b7899 */ /* 0x000fe20008011405 */
[----:B------:R-:W1:Y:S01]  /*12c0*/  LDC R96, c[0x0][0x600] ;  /* 0x00018000ff607b82 */ /* 0x000e620000000800 */
[----:B------:R-:W-:Y:S01]  /*12d0*/  IADD3 R3, RZ, -R0, -R3 ;  /* 0x80000000ff037210 */ /* 0x000fe20007ffe803 */
[----:B------:R-:W-:Y:S01]  /*12e0*/  IMAD.U32 R4, RZ, RZ, UR6 ;  /* 0x00000006ff047e24 */ /* 0x000fe2000f8e00ff */
[C---:B------:R-:W-:Y:S01]  /*12f0*/  LOP3.LUT R93, R94.reuse, 0x3, RZ, 0xc0, !PT ;  /* 0x000000035e5d7812 */ /* 0x040fe200078ec0ff */
[----:B------:R-:W-:Y:S01]  /*1300*/  UISETP.LT.AND UP0, UPT, UR43, 0x1, UPT ;  /* 0x000000012b00788c */ /* 0x000fe2000bf01270 */
[----:B------:R-:W-:Y:S01]  /*1310*/  LOP3.LUT R95, R94, 0x80, RZ, 0xc0, !PT ;  /* 0x000000805e5f7812 */ /* 0x000fe200078ec0ff */
[----:B------:R-:W-:Y:S01]  /*1320*/  IMAD R3, R14, -0x40, R3 ;  /* 0xffffffc00e037824 */ /* 0x000fe200078e0203 */
[----:B------:R-:W-:Y:S01]  /*1330*/  ULDC UR4, c[0x0][0x284] ;  /* 0x0000a10000047ab9 */ /* 0x000fe20000000800 */
[----:B--2---:R-:W-:Y:S01]  /*1340*/  SHF.L.U32 R5, R5, R92, RZ ;  /* 0x0000005c05057219 */ /* 0x004fe200000006ff */
[----:B------:R-:W-:Y:S01]  /*1350*/  USEL UR44, UR43, 0x1, UP0 ;  /* 0x000000012b2c7887 */ /* 0x000fe20008000000 */
[----:B------:R-:W-:Y:S01]  /*1360*/  IMAD R93, R93, -0x2, R4 ;  /* 0xfffffffe5d5d7824 */ /* 0x000fe200078e0204 */
[----:B------:R-:W-:Y:S01]  /*1370*/  LOP3.LUT R22, R22, R0, RZ, 0xfc, !PT ;  /* 0x0000000016167212 */ /* 0x000fe200078efcff */
[----:B------:R-:W-:Y:S01]  /*1380*/  IMAD.SHL.U32 R94, R94, 0x2, RZ ;  /* 0x000000025e5e7824 */ /* 0x000fe200078e00ff */
[----:B------:R-:W-:Y:S01]  /*1390*/  SHF.L.U32 R92, R7, R92, RZ ;  /* 0x0000005c075c7219 */ /* 0x000fe200000006ff */
[----:B------:R-:W-:Y:S01]  /*13a0*/  VIADD R98, R3, UR4 ;  /* 0x0000000403627c36 */ /* 0x000fe20008000000 */
[----:B------:R-:W-:Y:S01]  /*13b0*/  LOP3.LUT R103, R18, 0x1, RZ, 0xfc, !PT ;  /* 0x0000000112677812 */ /* 0x000fe200078efcff */
[----:B------:R-:W-:Y:S01]  /*13c0*/  IMAD.MOV.U32 R23, RZ, RZ, RZ ;  /* 0x000000ffff177224 */ /* 0x000fe200078e00ff */
[C---:B0-----:R-:W-:Y:S01]  /*13d0*/  SHF.L.U64.HI R91, R90.reuse, 0x3, R91 ;  /* 0x000000035a5b7819 */ /* 0x041fe2000001025b */
[----:B------:R-:W-:Y:S01]  /*13e0*/  IMAD.SHL.U32 R90, R90, 0x8, RZ ;  /* 0x000000085a5a7824 */ /* 0x000fe200078e00ff */
[----:B------:R-:W-:Y:S01]  /*13f0*/  SHF.R.U32.HI R95, RZ, 0x7, R95 ;  /* 0x00000007ff5f7819 */ /* 0x000fe2000001165f */
[----:B------:R-:W-:Y:S01]  /*1400*/  UIADD3 UR44, UR43, -UR44, URZ ;  /* 0x8000002c2b2c7290 */ /* 0x000fe2000fffe03f */
[----:B------:R-:W-:Y:S01]  /*1410*/  LOP3.LUT R97, RZ, R5, RZ, 0x33, !PT ;  /* 0x00000005ff617212 */ /* 0x000fe200078e33ff */
[----:B------:R-:W-:Y:S01]  /*1420*/  UMOV UR40, URZ ;  /* 0x0000003f00287c82 */ /* 0x000fe20008000000 */
[----:B------:R-:W-:Y:S01]  /*1430*/  UMOV UR41, URZ ;  /* 0x0000003f00297c82 */ /* 0x000fe20008000000 */
[----:B-1----:R-:W-:-:S08]  /*1440*/  VIADD R96, R96, 0xffffffff ;  /* 0xffffffff60607836 */ /* 0x002fd00000000000 */
.L_x_162:
[----:B0-----:R-:W0:Y:S01]  /*1450*/  SHFL.IDX PT, R0, R95, RZ, 0x1f ;  /* 0x00001fff5f007589 */ /* 0x001e2200000e0000 */
[----:B-1----:R-:W1:Y:S01]  /*1460*/  S2UR UR7, SR_CgaCtaId ;  /* 0x00000000000779c3 */ /* 0x002e620000008800 */
[----:B------:R-:W-:Y:S01]  /*1470*/  UMOV UR6, 0x400 ;  /* 0x0000040000067882 */ /* 0x000fe20000000000 */
[----:B0-----:R-:W-:Y:S01]  /*1480*/  R2UR UR4, R0 ;  /* 0x00000000000472ca */ /* 0x001fe200000e0000 */
[----:B-1----:R-:W-:-:S12]  /*1490*/  ULEA UR6, UR7, UR6, 0x18 ;  /* 0x0000000607067291 */ /* 0x002fd8000f8ec03f */
[----:B------:R-:W-:-:S04]  /*14a0*/  ULEA.HI UR5, UR4, UR4, URZ, 0x1 ;  /* 0x0000000404057291 */ /* 0x000fc8000f8f083f */
[----:B------:R-:W-:-:S04]  /*14b0*/  ULOP3.LUT UR5, UR5, 0x7fffe, URZ, 0xc0, !UPT ;  /* 0x0007fffe05057892 */ /* 0x000fc8000f8ec03f */
[----:B------:R-:W-:-:S03]  /*14c0*/  UIADD3 UR5, UR4, -UR5, URZ ;  /* 0x8000000504057290 */ /* 0x000fc6000fffe03f */
[----:B------:R-:W-:Y:S01]  /*14d0*/  ULDC UR4, c[0x0][0x28c] ;  /* 0x0000a30000047ab9 */ /* 0x000fe20000000800 */
[----:B------:R-:W-:Y:S01]  /*14e0*/  ULEA UR5, UR5, UR6, 0xd ;  /* 0x0000000605057291 */ /* 0x000fe2000f8e683f */
[----:B------:R-:W-:-:S03]  /*14f0*/  ISETP.LT.AND P0, PT, RZ, UR4, PT ;  /* 0x00000004ff007c0c */ /* 0x000fc6000bf01270 */
[----:B------:R-:W-:-:S04]  /*1500*/  UIADD3 UR5, UR5, 0x180, URZ ;  /* 0x0000018005057890 */ /* 0x000fc8000fffe03f */
[----:B------:R-:W-:-:S04]  /*1510*/  USHF.R.U32.HI UR5, URZ, 0x4, UR5 ;  /* 0x000000043f057899 */ /* 0x000fc80008011605 */
[----:B------:R-:W-:Y:S02]  /*1520*/  ULOP3.LUT UR45, UR5, 0x3fff, URZ, 0xc0, !UPT ;  /* 0x00003fff052d7892 */ /* 0x000fe4000f8ec03f */
[----:B--2345:R-:W-:Y:S10]  /*1530*/  @P0 BRA `(.L_x_17) ;  /* 0x0000000000400947 */ /* 0x03cff40003800000 */
[----:B------:R-:W-:Y:S01]  /*1540*/  MOV R0, 0x0 ;  /* 0x0000000000007802 */ /* 0x000fe20000000f00 */
[----:B------:R-:W-:Y:S01]  /*1550*/  ULDC.64 UR4, c[0x4][0x68] ;  /* 0x01001a0000047ab9 */ /* 0x000fe20000000a00 */
[----:B------:R-:W-:Y:S01]  /*1560*/  ULDC.64 UR6, c[0x4][0x8] ;  /* 0x0100020000067ab9 */ /* 0x000fe20000000a00 */
[----:B------:R-:W-:Y:S01]  /*1570*/  IMAD.U32 R4, RZ, RZ, UR4 ;  /* 0x00000004ff047e24 */ /* 0x000fe2000f8e00ff */
[----:B------:R0:W1:Y:S01]  /*1580*/  LDC.64 R14, c[0x4][R0] ;  /* 0x01000000000e7b82 */ /* 0x0000620000000a00 */
[----:B------:R-:W-:Y:S01]  /*1590*/  IMAD.U32 R5, RZ, RZ, UR5 ;  /* 0x00000005ff057e24 */ /* 0x000fe2000f8e00ff */
[----:B------:R-:W-:Y:S01]  /*15a0*/  ULDC.64 UR4, c[0x4][0x70] ;  /* 0x01001c0000047ab9 */ /* 0x000fe20000000a00 */
[----:B------:R-:W-:Y:S02]  /*15b0*/  IMAD.U32 R10, RZ, RZ, UR6 ;  /* 0x00000006ff0a7e24 */ /* 0x000fe4000f8e00ff */
[----:B------:R-:W-:Y:S02]  /*15c0*/  IMAD.U32 R6, RZ, RZ, UR4 ;  /* 0x00000004ff067e24 */ /* 0x000fe4000f8e00ff */
[----:B------:R-:W-:-:S02]  /*15d0*/  IMAD.U32 R7, RZ, RZ, UR5 ;  /* 0x00000005ff077e24 */ /* 0x000fc4000f8e00ff */
[----:B------:R-:W-:Y:S02]  /*15e0*/  IMAD.U32 R11, RZ, RZ, UR7 ;  /* 0x00000007ff0b7e24 */ /* 0x000fe4000f8e00ff */
[----:B------:R-:W-:Y:S02]  /*15f0*/  IMAD.MOV.U32 R8, RZ, RZ, 0x1e1 ;  /* 0x000001e1ff087424 */ /* 0x000fe400078e00ff */
[----:B------:R-:W-:Y:S02]  /*1600*/  IMAD.MOV.U32 R12, RZ, RZ, 0x1 ;  /* 0x00000001ff0c7424 */ /* 0x000fe400078e00ff */
[----:B0-----:R-:W-:-:S07]  /*1610*/  IMAD.MOV.U32 R13, RZ, RZ, RZ ;  /* 0x000000ffff0d7224 */ /* 0x001fce00078e00ff */
[----:B------:R-:W-:-:S07]  /*1620*/  LEPC R20, `(.L_x_17) ;  /* 0x000000001014794e */ /* 0x000fce0000000000 */
[----:B-1---5:R-:W-:Y:S05]  /*1630*/  CALL.ABS.NOINC R14 ;  /* 0x000000000e007343 */ /* 0x022fea0003c00000 */
.L_x_17:
[----:B------:R-:W-:-:S13]  /*1640*/  ISETP.NE.AND P0, PT, R103, 0x3, PT ;  /* 0x000000036700780c */ /* 0x000fda0003f05270 */
[----:B------:R-:W-:Y:S05]  /*1650*/  @!P0 BRA `(.L_x_18) ;  /* 0x0000000000048947 */ /* 0x000fea0003800000 */
[----:B------:R-:W-:Y:S01]  /*1660*/  BPT.TRAP 0x1 ;  /* 0x000000040000795c */ /* 0x000fe20000300000 */
.L_x_18:
[----:B------:R-:W0:Y:S01]  /*1670*/  S2UR UR5, SR_CgaCtaId ;  /* 0x00000000000579c3 */ /* 0x000e220000008800 */
[----:B------:R-:W-:Y:S01]  /*1680*/  UMOV UR4, 0x400 ;  /* 0x0000040000047882 */ /* 0x000fe20000000000 */
[----:B------:R-:W-:Y:S02]  /*1690*/  IMAD.U32 R0, RZ, RZ, UR40 ;  /* 0x00000028ff007e24 */ /* 0x000fe4000f8e00ff */
[----:B------:R-:W-:-:S03]  /*16a0*/  IMAD.U32 R3, RZ, RZ, UR41 ;  /* 0x00000029ff037e24 */ /* 0x000fc6000f8e00ff */
[----:B------:R-:W-:Y:S01]  /*16b0*/  SHF.L.U32 R0, R0, 0x1f, RZ ;  /* 0x0000001f00007819 */ /* 0x000fe200000006ff */
[----:B0-----:R-:W-:-:S06]  /*16c0*/  ULEA UR4, UR5, UR4, 0x18 ;  /* 0x0000000405047291 */ /* 0x001fcc000f8ec03f */
[----:B------:R-:W-:-:S04]  /*16d0*/  IMAD.U32 R6, RZ, RZ, UR4 ;  /* 0x00000004ff067e24 */ /* 0x000fc8000f8e00ff */
[----:B------:R-:W-:-:S04]  /*16e0*/  IMAD R3, R3, 0x8, R6 ;  /* 0x0000000803037824 */ /* 0x000fc800078e0206 */
[----:B------:R0:W1:Y:S01]  /*16f0*/  SYNCS.PHASECHK.TRANS64.TRYWAIT P1, [R3+URZ], R0 ;  /* 0x00000000030075a7 */ /* 0x000062000802017f */
[----:B------:R-:W-:Y:S05]  /*1700*/  @!P0 BRA `(.L_x_19) ;  /* 0x0000000000048947 */ /* 0x000fea0003800000 */
[----:B------:R-:W-:Y:S01]  /*1710*/  BPT.TRAP 0x1 ;  /* 0x000000040000795c */ /* 0x000fe20000300000 */
.L_x_19:
[----:B------:R-:W-:-:S05]  /*1720*/  IMAD.U32 R4, RZ, RZ, UR44 ;  /* 0x0000002cff047e24 */ /* 0x000fca000f8e00ff */
[----:B------:R-:W-:Y:S01]  /*1730*/  ISETP.GE.AND P2, PT, R4, 0x1, PT ;  /* 0x000000010400780c */ /* 0x000fe20003f46270 */
[----:B-1----:R-:W-:-:S12]  /*1740*/  @P1 BRA `(.L_x_20) ;  /* 0x0000000000081947 */ /* 0x002fd80003800000 */
[----:B------:R-:W1:Y:S02]  /*1750*/  SYNCS.PHASECHK.TRANS64.TRYWAIT P1, [R3+URZ], R0 ;  /* 0x00000000030075a7 */ /* 0x000e64000802017f */
[----:B-1----:R-:W-:Y:S05]  /*1760*/  @!P1 BRA `(.L_x_21) ;  /* 0x0000006400c89947 */ /* 0x002fea0003800000 */
.L_x_20:
[----:B------:R-:W-:Y:S05]  /*1770*/  WARPSYNC.ALL ;  /* 0x0000000000007948 */ /* 0x000fea0003800000 */
[----:B------:R-:W-:Y:S01]  /*1780*/  R2UR UR4, R6 ;  /* 0x00000000060472ca */ /* 0x000fe200000e0000 */
[----:B------:R-:W-:Y:S01]  /*1790*/  ULEA UR5, UR41, UR45, 0xa ;  /* 0x0000002d29057291 */ /* 0x000fe2000f8e503f */
[----:B------:R-:W-:Y:S01]  /*17a0*/  WARPGROUP.ARRIVE ;  /* 0x00000000000079c5 */ /* 0x000fe20000000000 */
[----:B------:R-:W-:Y:S01]  /*17b0*/  UMOV UR9, 0x40000040 ;  /* 0x4000004000097882 */ /* 0x000fe20000000000 */
[----:B------:R-:W-:-:S04]  /*17c0*/  UMOV UR11, 0x40000040 ;  /* 0x40000040000b7882 */ /* 0x000fc80000000000 */
[----:B------:R-:W-:-:S05]  /*17d0*/  UMOV UR8, UR5 ;  /* 0x0000000500087c82 */ /* 0x000fca0008000000 */
[----:B------:R-:W-:-:S04]  /*17e0*/  UIADD3 UR4, UR4, 0x18180, URZ ;  /* 0x0001818004047890 */ /* 0x000fc8000fffe03f */
[----:B------:R-:W-:-:S04]  /*17f0*/  USHF.R.U32.HI UR4, URZ, 0x4, UR4 ;  /* 0x000000043f047899 */ /* 0x000fc80008011604 */
[----:B------:R-:W-:-:S04]  /*1800*/  ULOP3.LUT UR4, UR4, 0x3fff, URZ, 0xc0, !UPT ;  /* 0x00003fff04047892 */ /* 0x000fc8000f8ec03f */
[----:B------:R-:W-:-:S04]  /*1810*/  ULOP3.LUT UR4, UR4, 0x10000, URZ, 0xfc, !UPT ;  /* 0x0001000004047892 */ /* 0x000fc8000f8efc3f */
[----:B------:R-:W-:-:S07]  /*1820*/  ULEA UR6, UR41, UR4, 0xa ;  /* 0x0000000429067291 */ /* 0x000fce000f8e503f */
[----:B------:R-:W-:Y:S02]  /*1830*/  UMOV UR10, UR6 ;  /* 0x00000006000a7c82 */ /* 0x000fe40008000000 */
[----:B------:R-:W-:Y:S01]  /*1840*/  HGMMA.64x128x16.F32 R24, gdesc[UR8].tnspA, RZ, !UPT, gsb0 ;  /* 0x21e00000081879f0 */ /* 0x000fe2000c0008ff */
[----:B------:R-:W-:Y:S02]  /*1850*/  UIADD3 UR8, UR5, 0x80, URZ ;  /* 0x0000008005087890 */ /* 0x000fe4000fffe03f */
[----:B------:R-:W-:Y:S01]  /*1860*/  UIADD3 UR10, UR6, 0x2, URZ ;  /* 0x00000002060a7890 */ /* 0x000fe2000fffe03f */
[----:B------:R-:W-:Y:S01]  /*1870*/  UMOV UR9, 0x40000040 ;  /* 0x4000004000097882 */ /* 0x000fe20000000000 */
[----:B------:R-:W-:Y:S01]  /*1880*/  UMOV UR11, 0x40000040 ;  /* 0x40000040000b7882 */ /* 0x000fe20000000000 */
[----:B------:R-:W-:Y:S02]  /*1890*/  WARPGROUP.DEPBAR.LE gsb0, 0x0 ;  /* 0x00008000000079c5 */ /* 0x000fe40000010000 */
[----:B------:R-:W-:-:S06]  /*18a0*/  WARPGROUP.ARRIVE ;  /* 0x00000000000079c5 */ /* 0x000fcc0000000000 */
[----:B------:R-:W-:Y:S01]  /*18b0*/  HGMMA.64x128x16.F32 R24, gdesc[UR8].tnspA, R24, gsb0 ;  /* 0x21e00000081879f0 */ /* 0x000fe20008000818 */
        /* <DEDUP_REMOVED lines=13> */
[----:B------:R-:W-:Y:S03]  /*1990*/  HGMMA.64x128x16.F32 R24, gdesc[UR8].tnspA, R24, gsb0 ;  /* 0x21e00000081879f0 */ /* 0x000fe60008000818 */
[----:B------:R-:W-:Y:S02]  /*19a0*/  WARPGROUP.DEPBAR.LE gsb0, 0x0 ;  /* 0x00008000000079c5 */ /* 0x000fe40000010000 */
[----:B------:R-:W-:Y:S05]  /*19b0*/  @!P2 BRA `(.L_x_22) ;  /* 0x000000040028a947 */ /* 0x000fea0003800000 */
[----:B------:R-:W-:Y:S01]  /*19c0*/  UIADD3 UR5, UR41, 0x1, URZ ;  /* 0x0000000129057890 */ /* 0x000fe2000fffe03f */
[----:B01----:R-:W-:Y:S02]  /*19d0*/  IMAD.U32 R0, RZ, RZ, UR44 ;  /* 0x0000002cff007e24 */ /* 0x003fe4000f8e00ff */
[----:B------:R-:W-:Y:S01]  /*19e0*/  IMAD.U32 R3, RZ, RZ, UR41 ;  /* 0x00000029ff037e24 */ /* 0x000fe2000f8e00ff */
[----:B------:R-:W-:-:S04]  /*19f0*/  UISETP.NE.AND UP0, UPT, UR5, 0x6, UPT ;  /* 0x000000060500788c */ /* 0x000fc8000bf05270 */
[----:B------:R-:W-:Y:S02]  /*1a00*/  USEL UR6, URZ, 0x1, UP0 ;  /* 0x000000013f067887 */ /* 0x000fe40008000000 */
[----:B------:R-:W-:Y:S02]  /*1a10*/  USEL UR5, UR5, URZ, UP0 ;  /* 0x0000003f05057287 */ /* 0x000fe40008000000 */
[----:B------:R-:W-:-:S06]  /*1a20*/  ULOP3.LUT UR6, UR40, UR6, URZ, 0x3c, !UPT ;  /* 0x0000000628067292 */ /* 0x000fcc000f8e3c3f */
[----:B------:R-:W-:-:S07]  /*1a30*/  IMAD.U32 R7, RZ, RZ, UR6 ;  /* 0x00000006ff077e24 */ /* 0x000fce000f8e00ff */
.L_x_29:
[----:B------:R-:W-:Y:S05]  /*1a40*/  @!P0 BRA `(.L_x_23) ;  /* 0x0000000000048947 */ /* 0x000fea0003800000 */
[----:B------:R-:W-:Y:S01]  /*1a50*/  BPT.TRAP 0x1 ;  /* 0x000000040000795c */ /* 0x000fe20000300000 */
.L_x_23:
[----:B------:R-:W0:Y:S01]  /*1a60*/  S2UR UR7, SR_CgaCtaId ;  /* 0x00000000000779c3 */ /* 0x000e220000008800 */
[----:B------:R-:W-:Y:S01]  /*1a70*/  UMOV UR6, 0x400 ;  /* 0x0000040000067882 */ /* 0x000fe20000000000 */
[----:B------:R-:W-:Y:S01]  /*1a80*/  IMAD.U32 R5, RZ, RZ, UR5 ;  /* 0x00000005ff057e24 */ /* 0x000fe2000f8e00ff */
[----:B------:R-:W-:Y:S01]  /*1a90*/  SHF.L.U32 R4, R7, 0x1f, RZ ;  /* 0x0000001f07047819 */ /* 0x000fe200000006ff */
[----:B0-----:R-:W-:-:S06]  /*1aa0*/  ULEA UR6, UR7, UR6, 0x18 ;  /* 0x0000000607067291 */ /* 0x001fcc000f8ec03f */
[----:B------:R-:W-:-:S04]  /*1ab0*/  IMAD.U32 R6, RZ, RZ, UR6 ;  /* 0x00000006ff067e24 */ /* 0x000fc8000f8e00ff */
[----:B------:R-:W-:-:S04]  /*1ac0*/  IMAD R5, R5, 0x8, R6 ;  /* 0x0000000805057824 */ /* 0x000fc800078e0206 */
[----:B------:R0:W1:Y:S01]  /*1ad0*/  SYNCS.PHASECHK.TRANS64.TRYWAIT P1, [R5+URZ], R4 ;  /* 0x00000004050075a7 */ /* 0x000062000802017f */
[----:B------:R-:W-:Y:S05]  /*1ae0*/  @!P0 BRA `(.L_x_24) ;  /* 0x0000000000048947 */ /* 0x000fea0003800000 */
[----:B------:R-:W-:Y:S01]  /*1af0*/  BPT.TRAP 0x1 ;  /* 0x000000040000795c */ /* 0x000fe20000300000 */
.L_x_24:
[----:B-1----:R-:W-:Y:S05]  /*1b00*/  @P1 BRA `(.L_x_25) ;  /* 0x0000000000081947 */ /* 0x002fea0003800000 */
[----:B------:R-:W1:Y:S02]  /*1b10*/  SYNCS.PHASECHK.TRANS64.TRYWAIT P1, [R5+URZ], R4 ;  /* 0x00000004050075a7 */ /* 0x000e64000802017f */
[----:B-1----:R-:W-:Y:S05]  /*1b20*/  @!P1 BRA `(.L_x_26) ;  /* 0x0000006000ec9947 */ /* 0x002fea0003800000 */
.L_x_25:
[----:B------:R-:W-:Y:S01]  /*1b30*/  ULEA UR6, UR5, UR45, 0xa ;  /* 0x0000002d05067291 */ /* 0x000fe2000f8e503f */
[----:B------:R-:W-:Y:S01]  /*1b40*/  WARPGROUP.ARRIVE ;  /* 0x00000000000079c5 */ /* 0x000fe20000000000 */
[----:B------:R-:W-:Y:S01]  /*1b50*/  ULEA UR7, UR5, UR4, 0xa ;  /* 0x0000000405077291 */ /* 0x000fe2000f8e503f */
[----:B------:R-:W-:Y:S01]  /*1b60*/  UMOV UR9, 0x40000040 ;  /* 0x4000004000097882 */ /* 0x000fe20000000000 */
[----:B------:R-:W-:-:S03]  /*1b70*/  UMOV UR11, 0x40000040 ;  /* 0x40000040000b7882 */ /* 0x000fc60000000000 */
[----:B------:R-:W-:Y:S02]  /*1b80*/  UMOV UR8, UR6 ;  /* 0x0000000600087c82 */ /* 0x000fe40008000000 */
[----:B------:R-:W-:Y:S02]  /*1b90*/  UMOV UR10, UR7 ;  /* 0x00000007000a7c82 */ /* 0x000fe40008000000 */
[----:B------:R-:W-:Y:S01]  /*1ba0*/  HGMMA.64x128x16.F32 R24, gdesc[UR8].tnspA, R24, gsb0 ;  /* 0x21e00000081879f0 */ /* 0x000fe20008000818 */
[----:B------:R-:W-:Y:S02]  /*1bb0*/  UIADD3 UR8, UR6, 0x80, URZ ;  /* 0x0000008006087890 */ /* 0x000fe4000fffe03f */
[----:B------:R-:W-:Y:S01]  /*1bc0*/  UIADD3 UR10, UR7, 0x2, URZ ;  /* 0x00000002070a7890 */ /* 0x000fe2000fffe03f */
[----:B------:R-:W-:Y:S01]  /*1bd0*/  UMOV UR9, 0x40000040 ;  /* 0x4000004000097882 */ /* 0x000fe20000000000 */
[----:B------:R-:W-:Y:S01]  /*1be0*/  UMOV UR11, 0x40000040 ;  /* 0x40000040000b7882 */ /* 0x000fe20000000000 */
[----:B------:R-:W-:-:S02]  /*1bf0*/  WARPGROUP.DEPBAR.LE gsb0, 0x0 ;  /* 0x00008000000079c5 */ /* 0x000fc40000010000 */
        /* <DEDUP_REMOVED lines=18> */
[----:B------:R-:W-:Y:S01]  /*1d20*/  BPT.TRAP 0x1 ;  /* 0x000000040000795c */ /* 0x000fe20000300000 */
.L_x_27:
[----:B------:R-:W-:-:S13]  /*1d30*/  ISETP.NE.AND P1, PT, R102, RZ, PT ;  /* 0x000000ff6600720c */ /* 0x000fda0003f25270 */
[----:B01----:R-:W-:-:S04]  /*1d40*/  @P1 IMAD R4, R3, 0x8, R6 ;  /* 0x0000000803041824 */ /* 0x003fc800078e0206 */
[----:B------:R-:W-:-:S05]  /*1d50*/  @P1 VIADD R4, R4, 0x30 ;  /* 0x0000003004041836 */ /* 0x000fca0000000000 */
[----:B------:R-:W-:-:S04]  /*1d60*/  @P1 PRMT R4, R19, 0x654, R4 ;  /* 0x0000065413041816 */ /* 0x000fc80000000004 */
[----:B------:R0:W-:Y:S01]  /*1d70*/  @P1 SYNCS.ARRIVE.TRANS64.RED.A1T0 RZ, [R4+URZ], RZ ;  /* 0x000000ff04ff19a7 */ /* 0x0001e2000810043f */
[----:B------:R-:W-:-:S13]  /*1d80*/  ISETP.GT.U32.AND P1, PT, R18, 0x1, PT ;  /* 0x000000011200780c */ /* 0x000fda0003f24070 */
[----:B0-----:R-:W-:Y:S05]  /*1d90*/  @P1 BRA `(.L_x_28) ;  /* 0x0000000000041947 */ /* 0x001fea0003800000 */
[----:B------:R-:W-:Y:S01]  /*1da0*/  BPT.TRAP 0x1 ;  /* 0x000000040000795c */ /* 0x000fe20000300000 */
.L_x_28:
[----:B------:R-:W-:Y:S01]  /*1db0*/  UIADD3 UR5, UR5, 0x1, URZ ;  /* 0x0000000105057890 */ /* 0x000fe2000fffe03f */
[C---:B------:R-:W-:Y:S01]  /*1dc0*/  ISETP.GT.AND P2, PT, R0.reuse, 0x1, PT ;  /* 0x000000010000780c */ /* 0x040fe20003f44270 */
[----:B------:R-:W-:Y:S02]  /*1dd0*/  VIADD R3, R3, 0x1 ;  /* 0x0000000103037836 */ /* 0x000fe40000000000 */
[----:B------:R-:W-:Y:S01]  /*1de0*/  UISETP.NE.AND UP0, UPT, UR5, 0x6, UPT ;  /* 0x000000060500788c */ /* 0x000fe2000bf05270 */
[----:B------:R-:W-:Y:S02]  /*1df0*/  VIADD R0, R0, 0xffffffff ;  /* 0xffffffff00007836 */ /* 0x000fe40000000000 */
[C---:B------:R-:W-:Y:S01]  /*1e00*/  ISETP.NE.AND P1, PT, R3.reuse, 0x6, PT ;  /* 0x000000060300780c */ /* 0x040fe20003f25270 */
[----:B------:R-:W-:Y:S02]  /*1e10*/  USEL UR6, URZ, 0x1, UP0 ;  /* 0x000000013f067887 */ /* 0x000fe40008000000 */
[----:B------:R-:W-:Y:S01]  /*1e20*/  USEL UR5, UR5, URZ, UP0 ;  /* 0x0000003f05057287 */ /* 0x000fe20008000000 */
[----:B------:R-:W-:-:S03]  /*1e30*/  SEL R3, R3, RZ, P1 ;  /* 0x000000ff03037207 */ /* 0x000fc60000800000 */
[----:B------:R-:W-:Y:S01]  /*1e40*/  LOP3.LUT R7, R7, UR6, RZ, 0x3c, !PT ;  /* 0x0000000607077c12 */ /* 0x000fe2000f8e3cff */
[----:B------:R-:W-:Y:S07]  /*1e50*/  @P2 BRA `(.L_x_29) ;  /* 0xfffffff800f82947 */ /* 0x000fee000383ffff */
.L_x_22:
[----:B01----:R-:W0:Y:S02]  /*1e60*/  LDC R0, c[0x0][0x28c] ;  /* 0x0000a300ff007b82 */ /* 0x003e240000000800 */
[----:B0-----:R-:W-:-:S13]  /*1e70*/  ISETP.GE.AND P1, PT, R0, 0x1, PT ;  /* 0x000000010000780c */ /* 0x001fda0003f26270 */
[----:B------:R-:W-:Y:S05]  /*1e80*/  @!P1 BRA `(.L_x_30) ;  /* 0x0000000000449947 */ /* 0x000fea0003800000 */
[----:B------:R-:W-:Y:S05]  /*1e90*/  @!P0 BRA `(.L_x_31) ;  /* 0x0000000000048947 */ /* 0x000fea0003800000 */
[----:B------:R-:W-:Y:S01]  /*1ea0*/  BPT.TRAP 0x1 ;  /* 0x000000040000795c */ /* 0x000fe20000300000 */
.L_x_31:
[----:B------:R-:W-:-:S13]  /*1eb0*/  ISETP.NE.AND P0, PT, R102, RZ, PT ;  /* 0x000000ff6600720c */ /* 0x000fda0003f05270 */
[----:B------:R-:W-:-:S05]  /*1ec0*/  VOTEU.ANY UP0, P0 ;  /* 0x00000000003f7886 */ /* 0x000fca0000000100 */
[----:B------:R-:W-:-:S06]  /*1ed0*/  @UP0 UIADD3 UR4, UR44, UR41, URZ ;  /* 0x000000292c040290 */ /* 0x000fcc000fffe03f */
[----:B------:R-:W-:Y:S02]  /*1ee0*/  IMAD.U32 R4, RZ, RZ, UR4 ;  /* 0x00000004ff047e24 */ /* 0x000fe4000f8e00ff */
[----:B------:R-:W-:Y:S02]  /*1ef0*/  IMAD.U32 R3, RZ, RZ, UR4 ;  /* 0x00000004ff037e24 */ /* 0x000fe4000f8e00ff */
[----:B------:R-:W-:-:S05]  /*1f00*/  @P0 IMAD.WIDE.U32 R4, R4, -0x55555555, RZ ;  /* 0xaaaaaaab04040825 */ /* 0x000fca00078e00ff */
[----:B------:R-:W-:-:S05]  /*1f10*/  @P0 SHF.R.U32.HI R0, RZ, 0x2, R5 ;  /* 0x00000002ff000819 */ /* 0x000fca0000011605 */
[----:B------:R-:W-:-:S04]  /*1f20*/  @P0 IMAD R0, R0, -0x6, R3 ;  /* 0xfffffffa00000824 */ /* 0x000fc800078e0203 */
[----:B------:R-:W-:-:S04]  /*1f30*/  @P0 IMAD R0, R0, 0x8, R6 ;  /* 0x0000000800000824 */ /* 0x000fc800078e0206 */
[----:B------:R-:W-:-:S05]  /*1f40*/  @P0 VIADD R0, R0, 0x30 ;  /* 0x0000003000000836 */ /* 0x000fca0000000000 */
[----:B------:R-:W-:-:S04]  /*1f50*/  @P0 PRMT R0, R19, 0x654, R0 ;  /* 0x0000065413000816 */ /* 0x000fc80000000000 */
[----:B------:R0:W-:Y:S01]  /*1f60*/  @P0 SYNCS.ARRIVE.TRANS64.RED.A1T0 RZ, [R0+URZ], RZ ;  /* 0x000000ff00ff09a7 */ /* 0x0001e2000810043f */
[----:B------:R-:W-:-:S13]  /*1f70*/  ISETP.GT.U32.AND P0, PT, R18, 0x1, PT ;  /* 0x000000011200780c */ /* 0x000fda0003f04070 */
[----:B0-----:R-:W-:Y:S05]  /*1f80*/  @P0 BRA `(.L_x_30) ;  /* 0x0000000000040947 */ /* 0x001fea0003800000 */
[----:B------:R-:W-:Y:S01]  /*1f90*/  BPT.TRAP 0x1 ;  /* 0x000000040000795c */ /* 0x000fe20000300000 */
.L_x_30:
[----:B------:R-:W-:Y:S01]  /*1fa0*/  IMAD.SHL.U32 R3, R100, 0x80, RZ ;  /* 0x0000008064037824 */ /* 0x000fe200078e00ff */
[----:B------:R-:W-:Y:S01]  /*1fb0*/  UIADD3 UR41, UR43, UR41, URZ ;  /* 0x000000292b297290 */ /* 0x000fe2000fffe03f */
[----:B------:R-:W-:Y:S01]  /*1fc0*/  SHF.R.S32.HI R13, RZ, 0x1f, R99 ;  /* 0x0000001fff0d7819 */ /* 0x000fe20000011463 */
[----:B------:R-:W-:Y:S01]  /*1fd0*/  UISETP.GE.U32.AND UP1, UPT, UR43, 0x6, UPT ;  /* 0x000000062b00788c */ /* 0x000fe2000bf26070 */
[----:B------:R-:W-:Y:S01]  /*1fe0*/  IMAD.SHL.U32 R7, R101, 0x80, RZ ;  /* 0x0000008065077824 */ /* 0x000fe200078e00ff */
[----:B------:R-:W-:Y:S01]  /*1ff0*/  ULDC UR7, c[0x0][0x288] ;  /* 0x0000a20000077ab9 */ /* 0x000fe20000000800 */
[C---:B------:R-:W-:Y:S01]  /*2000*/  LOP3.LUT R8, R3.reuse, 0x6, R94, 0xf8, !PT ;  /* 0x0000000603087812 */ /* 0x040fe200078ef85e */
[----:B------:R-:W-:Y:S01]  /*2010*/  UISETP.GT.U32.AND UP0, UPT, UR41, 0x5, UPT ;  /* 0x000000052900788c */ /* 0x000fe2000bf04070 */
[----:B------:R-:W-:Y:S01]  /*2020*/  ISETP.GE.AND P0, PT, R3, UR7, PT ;  /* 0x0000000703007c0c */ /* 0x000fe2000bf06270 */
[----:B------:R-:W-:Y:S01]  /*2030*/  ULDC.64 UR4, c[0x0][0x5d0] ;  /* 0x0001740000047ab9 */ /* 0x000fe20000000a00 */
[--C-:B------:R-:W-:Y:S01]  /*2040*/  SHF.R.S32.HI R9, RZ, 0x1f, R8.reuse ;  /* 0x0000001fff097819 */ /* 0x100fe20000011408 */
[----:B------:R-:W-:Y:S01]  /*2050*/  ULDC UR10, c[0x0][0x284] ;  /* 0x0000a100000a7ab9 */ /* 0x000fe20000000800 */
[----:B------:R-:W-:Y:S01]  /*2060*/  IMAD R0, R13, UR4, RZ ;  /* 0x000000040d007c24 */ /* 0x000fe2000f8e02ff */
[----:B------:R-:W-:Y:S01]  /*2070*/  UISETP.LT.U32.AND UP0, UPT, UR43, 0x6, UP0 ;  /* 0x000000062b00788c */ /* 0x000fe20008701070 */
[----:B------:R-:W-:Y:S01]  /*2080*/  ISETP.GE.OR P0, PT, R7, UR10, P0 ;  /* 0x0000000a07007c0c */ /* 0x000fe20008706670 */
[----:B------:R-:W-:Y:S01]  /*2090*/  IMAD.WIDE.U32 R4, R99, UR4, R8 ;  /* 0x0000000463047c25 */ /* 0x000fe2000f8e0008 */
[----:B------:R-:W-:Y:S01]  /*20a0*/  ULDC.64 UR8, c[0x0][0x5c8] ;  /* 0x0001720000087ab9 */ /* 0x000fe20000000a00 */
[----:B------:R-:W-:-:S02]  /*20b0*/  USEL UR6, URZ, 0x1, !UP0 ;  /* 0x000000013f067887 */ /* 0x000fc4000c000000 */
[----:B------:R-:W-:Y:S01]  /*20c0*/  IMAD R11, R99, UR5, R0 ;  /* 0x00000005630b7c24 */ /* 0x000fe2000f8e0200 */
[----:B------:R-:W-:Y:S01]  /*20d0*/  @UP1 UIMAD.WIDE.U32 UR4, UR41, -0x55555555, URZ ;  /* 0xaaaaaaab290418a5 */ /* 0x000fe2000f8e003f */
[----:B------:R-:W-:Y:S01]  /*20e0*/  IMAD.WIDE R100, R101, 0x80, R22 ;  /* 0x0000008065647825 */ /* 0x000fe200078e0216 */
[----:B------:R-:W-:Y:S02]  /*20f0*/  ULOP3.LUT UR40, UR40, UR6, URZ, 0x3c, !UPT ;  /* 0x0000000628287292 */ /* 0x000fe4000f8e3c3f */
[----:B------:R-:W-:Y:S01]  /*2100*/  @UP1 USHF.R.U32.HI UR4, URZ, 0x2, UR5 ;  /* 0x000000023f041899 */ /* 0x000fe20008011605 */
[----:B------:R-:W-:Y:S02]  /*2110*/  IMAD.IADD R5, R5, 0x1, R11 ;  /* 0x0000000105057824 */ /* 0x000fe400078e020b */
[----:B------:R-:W-:Y:S01]  /*2120*/  IMAD R11, R101, UR8, RZ ;  /* 0x00000008650b7c24 */ /* 0x000fe2000f8e02ff */
[----:B------:R-:W-:Y:S01]  /*2130*/  @UP1 ULOP3.LUT UR40, UR40, 0x1, UR4, 0x78, !UPT ;  /* 0x0000000128281892 */ /* 0x000fe2000f8e7804 */
[----:B------:R-:W-:-:S04]  /*2140*/  IMAD.WIDE.U32 R104, R100, UR8, R4 ;  /* 0x0000000864687c25 */ /* 0x000fc8000f8e0004 */
[----:B------:R-:W-:Y:S02]  /*2150*/  IMAD R11, R100, UR9, R11 ;  /* 0x00000009640b7c24 */ /* 0x000fe4000f8e020b */
[----:B------:R-:W-:Y:S01]  /*2160*/  IMAD.MOV.U32 R0, RZ, RZ, -0x1 ;  /* 0xffffffffff007424 */ /* 0x000fe200078e00ff */
[----:B------:R-:W-:Y:S06]  /*2170*/  @P0 BRA `(.L_x_32) ;  /* 0x0000004000040947 */ /* 0x000fec0003800000 */
[----:B-----5:R-:W-:Y:S01]  /*2180*/  FSETP.NEU.AND P1, PT, R89, RZ, PT ;  /* 0x000000ff5900720b */ /* 0x020fe20003f2d000 */
[----:B------:R-:W-:Y:S01]  /*2190*/  IMAD.IADD R4, R93, 0x1, -R3 ;  /* 0x000000015d047824 */ /* 0x000fe200078e0a03 */
[----:B------:R-:W-:Y:S01]  /*21a0*/  BSSY B0, `(.L_x_32) ;  /* 0x00003fe000007945 */ /* 0x000fe20003800000 */
[----:B------:R-:W-:Y:S02]  /*21b0*/  IMAD.IADD R3, R98, 0x1, -R7 ;  /* 0x0000000162037824 */ /* 0x000fe400078e0a07 */
[----:B------:R-:W-:Y:S01]  /*21c0*/  IMAD.IADD R115, R105, 0x1, R11 ;  /* 0x0000000169737824 */ /* 0x000fe200078e020b */
[----:B------:R-:W-:-:S04]  /*21d0*/  ISETP.GT.AND P0, PT, R4, RZ, PT ;  /* 0x000000ff0400720c */ /* 0x000fc80003f04270 */
[----:B------:R-:W-:-:S03]  /*21e0*/  ISETP.GT.AND P3, PT, R3, RZ, P0 ;  /* 0x000000ff0300720c */ /* 0x000fc60000764270 */
[----:B------:R-:W-:Y:S10]  /*21f0*/  @!P1 BRA `(.L_x_33) ;  /* 0x0000002c00289947 */ /* 0x000ff40003800000 */
[----:B------:R-:W0:Y:S01]  /*2200*/  LDC.64 R108, c[0x0][0x5b8] ;  /* 0x00016e00ff6c7b82 */ /* 0x000e220000000a00 */
[----:B------:R-:W-:-:S07]  /*2210*/  ULDC.64 UR4, c[0x0][0x5c0] ;  /* 0x0001700000047ab9 */ /* 0x000fce0000000a00 */
[----:B------:R-:W1:Y:S08]  /*2220*/  LDC.64 R110, c[0x0][0x5b0] ;  /* 0x00016c00ff6e7b82 */ /* 0x000e700000000a00 */
[----:B------:R-:W2:Y:S01]  /*2230*/  LDC.64 R112, c[0x0][0x5a8] ;  /* 0x00016a00ff707b82 */ /* 0x000ea20000000a00 */
[-C--:B0-----:R-:W-:Y:S02]  /*2240*/  IMAD R6, R13, R108.reuse, RZ ;  /* 0x0000006c0d067224 */ /* 0x081fe400078e02ff */
[----:B------:R-:W-:-:S04]  /*2250*/  IMAD.WIDE.U32 R106, R99, R108, R8 ;  /* 0x0000006c636a7225 */ /* 0x000fc800078e0008 */
[----:B------:R-:W-:Y:S02]  /*2260*/  IMAD R105, R99, R109, R6 ;  /* 0x0000006d63697224 */ /* 0x000fe400078e0206 */
[-C--:B-1----:R-:W-:Y:S02]  /*2270*/  IMAD R5, R101, R110.reuse, RZ ;  /* 0x0000006e65057224 */ /* 0x082fe400078e02ff */
[----:B------:R-:W-:Y:S02]  /*2280*/  IMAD.IADD R13, R107, 0x1, R105 ;  /* 0x000000016b0d7824 */ /* 0x000fe400078e0269 */
[----:B------:R-:W-:Y:S02]  /*2290*/  IMAD.MOV.U32 R12, RZ, RZ, R106 ;  /* 0x000000ffff0c7224 */ /* 0x000fe400078e006a */
[C---:B------:R-:W-:Y:S02]  /*22a0*/  IMAD R109, R100.reuse, R111, R5 ;  /* 0x0000006f646d7224 */ /* 0x040fe400078e0205 */
[----:B------:R-:W-:-:S04]  /*22b0*/  IMAD.WIDE.U32 R6, R100, R110, R12 ;  /* 0x0000006e64067225 */ /* 0x000fc800078e000c */
[----:B------:R-:W-:Y:S01]  /*22c0*/  IMAD.IADD R5, R7, 0x1, R109 ;  /* 0x0000000107057824 */ /* 0x000fe200078e026d */
[----:B--2---:R-:W-:-:S04]  /*22d0*/  LEA R14, P1, R6, R112, 0x1 ;  /* 0x00000070060e7211 */ /* 0x004fc800078208ff */
[----:B------:R-:W-:-:S05]  /*22e0*/  LEA.HI.X R15, R6, R113, R5, 0x1, P1 ;  /* 0x00000071060f7211 */ /* 0x000fca00008f0c05 */
[----:B------:R0:W2:Y:S01]  /*22f0*/  @P3 LDG.E.LTC128B.U16 R5, desc[UR38][R14.64] ;  /* 0x000000260e053981 */ /* 0x0000a2000c1e1520 */
[----:B------:R-:W-:Y:S01]  /*2300*/  IMAD.WIDE.U32 R6, R100, R110, R8 ;  /* 0x0000006e64067225 */ /* 0x000fe200078e0008 */
[----:B------:R-:W-:Y:S03]  /*2310*/  BSSY B1, `(.L_x_34) ;  /* 0x0000013000017945 */ /* 0x000fe60003800000 */
[----:B------:R-:W-:Y:S02]  /*2320*/  IMAD.IADD R7, R109, 0x1, R7 ;  /* 0x000000016d077824 */ /* 0x000fe400078e0207 */
[----:B------:R-:W-:Y:S01]  /*2330*/  IMAD.WIDE.U32 R20, R99, R108, R6 ;  /* 0x0000006c63147225 */ /* 0x000fe200078e0006 */
[----:B0-----:R-:W-:-:S03]  /*2340*/  SHF.L.U64.HI R15, R110, 0x3, R111 ;  /* 0x000000036e0f7819 */ /* 0x001fc6000001026f */
[----:B------:R-:W-:Y:S01]  /*2350*/  IMAD.IADD R7, R105, 0x1, R21 ;  /* 0x0000000169077824 */ /* 0x000fe200078e0215 */
[----:B------:R-:W-:Y:S01]  /*2360*/  LEA R6, P4, R20, R112, 0x1 ;  /* 0x0000007014067211 */ /* 0x000fe200078808ff */
[----:B------:R-:W-:-:S03]  /*2370*/  IMAD.SHL.U32 R14, R110, 0x8, RZ ;  /* 0x000000086e0e7824 */ /* 0x000fc600078e00ff */
[----:B------:R-:W-:Y:S01]  /*2380*/  LEA.HI.X R7, R20, R113, R7, 0x1, P4 ;  /* 0x0000007114077211 */ /* 0x000fe200020f0c07 */
[----:B--2---:R-:W-:-:S05]  /*2390*/  HADD2.F32 R10, -RZ, R5.H0_H0 ;  /* 0x20000005ff0a7230 */ /* 0x004fca0000004100 */
[----:B------:R-:W-:Y:S01]  /*23a0*/  FMUL R11, R10, R89 ;  /* 0x000000590a0b7220 */ /* 0x000fe20000400000 */
[----:B------:R-:W-:-:S03]  /*23b0*/  LEA R10, P1, R104, UR4, 0x1 ;  /* 0x00000004680a7c11 */ /* 0x000fc6000f8208ff */
[----:B------:R-:W-:Y:S01]  /*23c0*/  FFMA R24, R24, R88, R11 ;  /* 0x0000005818187223 */ /* 0x000fe2000000000b */
[----:B------:R-:W-:Y:S02]  /*23d0*/  LEA.HI.X R11, R104, UR5, R115, 0x1, P1 ;  /* 0x00000005680b7c11 */ /* 0x000fe400088f0c73 */
[----:B------:R-:W-:Y:S02]  /*23e0*/  ISETP.GT.AND P1, PT, R4, 0x1, PT ;  /* 0x000000010400780c */ /* 0x000fe40003f24270 */
[----:B------:R-:W-:Y:S02]  /*23f0*/  F2FP.F16.F32.PACK_AB R24, RZ, R24 ;  /* 0x00000018ff18723e */ /* 0x000fe400000000ff */
[----:B------:R-:W-:-:S03]  /*2400*/  ISETP.GT.AND P2, PT, R3, RZ, P1 ;  /* 0x000000ff0300720c */ /* 0x000fc60000f44270 */
[----:B------:R0:W-:Y:S10]  /*2410*/  @P3 STG.E.U16 desc[UR38][R10.64], R24 ;  /* 0x000000180a003986 */ /* 0x0001f4000c101526 */
[----:B------:R-:W-:Y:S05]  /*2420*/  @!P2 BRA `(.L_x_35) ;  /* 0x000000000004a947 */ /* 0x000fea0003800000 */
[----:B------:R1:W5:Y:S02]  /*2430*/  LDG.E.LTC128B.U16 R5, desc[UR38][R6.64+0x2] ;  /* 0x0000022606057981 */ /* 0x000364000c1e1520 */
.L_x_35:
[----:B------:R-:W-:Y:S05]  /*2440*/  BSYNC B1 ;  /* 0x0000000000017941 */ /* 0x000fea0003800000 */
.L_x_34:
[----:B-----5:R-:W-:Y:S01]  /*2450*/  HADD2.F32 R12, -RZ, R5.H0_H0 ;  /* 0x20000005ff0c7230 */ /* 0x020fe20000004100 */
[----:B------:R-:W-:Y:S01]  /*2460*/  ISETP.GT.AND P0, PT, R3, 0x8, P0 ;  /* 0x000000080300780c */ /* 0x000fe20000704270 */
[----:B------:R-:W-:Y:S01]  /*2470*/  IMAD.WIDE.U32 R20, R100, R110, R14 ;  /* 0x0000006e64147225 */ /* 0x000fe200078e000e */
[----:B0-----:R-:W-:-:S03]  /*2480*/  PRMT R24, R5, 0x7610, R24 ;  /* 0x0000761005187816 */ /* 0x001fc60000000018 */
[----:B------:R-:W-:Y:S01]  /*2490*/  FMUL R12, R12, R89 ;  /* 0x000000590c0c7220 */ /* 0x000fe20000400000 */
[----:B------:R-:W-:Y:S01]  /*24a0*/  IMAD.IADD R109, R109, 0x1, R21 ;  /* 0x000000016d6d7824 */ /* 0x000fe200078e0215 */
[----:B------:R-:W-:Y:S02]  /*24b0*/  IADD3 R106, P3, R106, R20, RZ ;  /* 0x000000146a6a7210 */ /* 0x000fe40007f7e0ff */
[----:B------:R-:W-:-:S03]  /*24c0*/  FFMA R12, R25, R88, R12 ;  /* 0x00000058190c7223 */ /* 0x000fc6000000000c */
[----:B------:R-:W-:Y:S01]  /*24d0*/  IMAD.X R13, R109, 0x1, R13, P3 ;  /* 0x000000016d0d7824 */ /* 0x000fe200018e060d */
[C---:B------:R-:W-:Y:S02]  /*24e0*/  LEA R14, P3, R106.reuse, R112, 0x1 ;  /* 0x000000706a0e7211 */ /* 0x040fe400078608ff */
[----:B------:R-:W-:Y:S02]  /*24f0*/  F2FP.F16.F32.PACK_AB R12, RZ, R12 ;  /* 0x0000000cff0c723e */ /* 0x000fe400000000ff */
[----:B------:R-:W-:Y:S02]  /*2500*/  LEA.HI.X R15, R106, R113, R13, 0x1, P3 ;  /* 0x000000716a0f7211 */ /* 0x000fe400018f0c0d */
[----:B------:R-:W-:-:S05]  /*2510*/  PRMT R21, R12, 0x7610, R21 ;  /* 0x000076100c157816 */ /* 0x000fca0000000015 */
[----:B------:R0:W-:Y:S04]  /*2520*/  @P2 STG.E.U16 desc[UR38][R10.64+0x2], R21 ;  /* 0x000002150a002986 */ /* 0x0001e8000c101526 */
[----:B------:R-:W2:Y:S01]  /*2530*/  @P0 LDG.E.LTC128B.U16 R24, desc[UR38][R14.64] ;  /* 0x000000260e180981 */ /* 0x000ea2000c1e1520 */
[----:B------:R-:W-:Y:S01]  /*2540*/  IADD3 R20, P2, R8, R20, RZ ;  /* 0x0000001408147210 */ /* 0x000fe20007f5e0ff */
[----:B------:R-:W-:Y:S01]  /*2550*/  BSSY B1, `(.L_x_36) ;  /* 0x0000011000017945 */ /* 0x000fe20003800000 */
[C---:B------:R-:W-:Y:S02]  /*2560*/  SHF.L.U64.HI R13, R90.reuse, 0x1, R91 ;  /* 0x000000015a0d7819 */ /* 0x040fe4000001025b */
[----:B------:R-:W-:Y:S01]  /*2570*/  ISETP.GT.AND P1, PT, R3, 0x8, P1 ;  /* 0x000000080300780c */ /* 0x000fe20000f24270 */
[----:B0-----:R-:W-:Y:S01]  /*2580*/  IMAD.X R21, R9, 0x1, R109, P2 ;  /* 0x0000000109157824 */ /* 0x001fe200010e066d */
[----:B------:R-:W-:Y:S01]  /*2590*/  LEA R12, P2, R90, R10, 0x1 ;  /* 0x0000000a5a0c7211 */ /* 0x000fe200078408ff */
[----:B------:R-:W-:-:S04]  /*25a0*/  IMAD.WIDE.U32 R20, R99, R108, R20 ;  /* 0x0000006c63147225 */ /* 0x000fc800078e0014 */
[----:B------:R-:W-:Y:S02]  /*25b0*/  IMAD.X R13, R13, 0x1, R11, P2 ;  /* 0x000000010d0d7824 */ /* 0x000fe400010e060b */
[----:B------:R-:W-:Y:S02]  /*25c0*/  IMAD.IADD R9, R105, 0x1, R21 ;  /* 0x0000000169097824 */ /* 0x000fe400078e0215 */
[----:B--2---:R-:W-:-:S05]  /*25d0*/  HADD2.F32 R8, -RZ, R24.H0_H0 ;  /* 0x20000018ff087230 */ /* 0x004fca0000004100 */
[----:B------:R-:W-:Y:S01]  /*25e0*/  FMUL R5, R8, R89 ;  /* 0x0000005908057220 */ /* 0x000fe20000400000 */
[----:B------:R-:W-:-:S03]  /*25f0*/  LEA R8, P3, R20, R112, 0x1 ;  /* 0x0000007014087211 */ /* 0x000fc600078608ff */
[----:B------:R-:W-:Y:S01]  /*2600*/  FFMA R5, R26, R88, R5 ;  /* 0x000000581a057223 */ /* 0x000fe20000000005 */
[----:B------:R-:W-:-:S04]  /*2610*/  LEA.HI.X R9, R20, R113, R9, 0x1, P3 ;  /* 0x0000007114097211 */ /* 0x000fc800018f0c09 */
[----:B------:R-:W-:-:S05]  /*2620*/  F2FP.F16.F32.PACK_AB R5, RZ, R5 ;  /* 0x00000005ff05723e */ /* 0x000fca00000000ff */
[----:B------:R0:W-:Y:S01]  /*2630*/  @P0 STG.E.U16 desc[UR38][R12.64], R5 ;  /* 0x000000050c000986 */ /* 0x0001e2000c101526 */
[----:B------:R-:W-:Y:S05]  /*2640*/  @!P1 BRA `(.L_x_37) ;  /* 0x0000000000049947 */ /* 0x000fea0003800000 */
[----:B------:R2:W5:Y:S02]  /*2650*/  LDG.E.LTC128B.U16 R24, desc[UR38][R8.64+0x2] ;  /* 0x0000022608187981 */ /* 0x000564000c1e1520 */
.L_x_37:
[----:B------:R-:W-:Y:S05]  /*2660*/  BSYNC B1 ;  /* 0x0000000000017941 */ /* 0x000fea0003800000 */
.L_x_36:
[----:B-----5:R-:W-:Y:S01]  /*2670*/  HADD2.F32 R14, -RZ, R24.H0_H0 ;  /* 0x20000018ff0e7230 */ /* 0x020fe20000004100 */
[----:B------:R-:W-:Y:S01]  /*2680*/  ISETP.GT.AND P0, PT, R4, 0x8, PT ;  /* 0x000000080400780c */ /* 0x000fe20003f04270 */
[----:B------:R-:W-:Y:S03]  /*2690*/  BSSY B1, `(.L_x_38) ;  /* 0x0000008000017945 */ /* 0x000fe60003800000 */
[----:B------:R-:W-:Y:S01]  /*26a0*/  FMUL R14, R14, R89 ;  /* 0x000000590e0e7220 */ /* 0x000fe20000400000 */
[----:B------:R-:W-:-:S03]  /*26b0*/  ISETP.GT.AND P2, PT, R3, RZ, P0 ;  /* 0x000000ff0300720c */ /* 0x000fc60000744270 */
[----:B------:R-:W-:-:S05]  /*26c0*/  FFMA R14, R27, R88, R14 ;  /* 0x000000581b0e7223 */ /* 0x000fca000000000e */
[----:B------:R-:W-:-:S05]  /*26d0*/  F2FP.F16.F32.PACK_AB R14, RZ, R14 ;  /* 0x0000000eff0e723e */ /* 0x000fca00000000ff */
[----:B------:R3:W-:Y:S01]  /*26e0*/  @P1 STG.E.U16 desc[UR38][R12.64+0x2], R14 ;  /* 0x0000020e0c001986 */ /* 0x0007e2000c101526 */
[----:B------:R-:W-:Y:S05]  /*26f0*/  @!P2 BRA `(.L_x_39) ;  /* 0x000000000004a947 */ /* 0x000fea0003800000 */
[----:B------:R4:W5:Y:S02]  /*2700*/  LDG.E.LTC128B.U16 R24, desc[UR38][R6.64+0x10] ;  /* 0x0000102606187981 */ /* 0x000964000c1e1520 */
.L_x_39:
[----:B------:R-:W-:Y:S05]  /*2710*/  BSYNC B1 ;  /* 0x0000000000017941 */ /* 0x000fea0003800000 */
.L_x_38:
[----:B---3-5:R-:W-:Y:S01]  /*2720*/  HADD2.F32 R14, -RZ, R24.H0_H0 ;  /* 0x20000018ff0e7230 */ /* 0x028fe20000004100 */
[----:B------:R-:W-:Y:S01]  /*2730*/  ISETP.GT.AND P1, PT, R4, 0x9, PT ;  /* 0x000000090400780c */ /* 0x000fe20003f24270 */
[----:B------:R-:W-:Y:S03]  /*2740*/  BSSY B1, `(.L_x_40) ;  /* 0x0000008000017945 */ /* 0x000fe60003800000 */
[----:B0-----:R-:W-:Y:S01]  /*2750*/  FMUL R5, R14, R89 ;  /* 0x000000590e057220 */ /* 0x001fe20000400000 */
[----:B------:R-:W-:-:S03]  /*2760*/  ISETP.GT.AND P3, PT, R3, RZ, P1 ;  /* 0x000000ff0300720c */ /* 0x000fc60000f64270 */
[----:B------:R-:W-:-:S05]  /*2770*/  FFMA R5, R28, R88, R5 ;  /* 0x000000581c057223 */ /* 0x000fca0000000005 */
[----:B------:R-:W-:-:S05]  /*2780*/  F2FP.F16.F32.PACK_AB R5, RZ, R5 ;  /* 0x00000005ff05723e */ /* 0x000fca00000000ff */
[----:B------:R0:W-:Y:S01]  /*2790*/  @P2 STG.E.U16 desc[UR38][R10.64+0x10], R5 ;  /* 0x000010050a002986 */ /* 0x0001e2000c101526 */
[----:B------:R-:W-:Y:S05]  /*27a0*/  @!P3 BRA `(.L_x_41) ;  /* 0x000000000004b947 */ /* 0x000fea0003800000 */
[----:B------:R3:W5:Y:S02]  /*27b0*/  LDG.E.LTC128B.U16 R24, desc[UR38][R6.64+0x12] ;  /* 0x0000122606187981 */ /* 0x000764000c1e1520 */
.L_x_41:
[----:B------:R-:W-:Y:S05]  /*27c0*/  BSYNC B1 ;  /* 0x0000000000017941 */ /* 0x000fea0003800000 */
.L_x_40:
[----:B-----5:R-:W-:Y:S01]  /*27d0*/  HADD2.F32 R14, -RZ, R24.H0_H0 ;  /* 0x20000018ff0e7230 */ /* 0x020fe20000004100 */
[----:B------:R-:W-:Y:S01]  /*27e0*/  ISETP.GT.AND P0, PT, R3, 0x8, P0 ;  /* 0x000000080300780c */ /* 0x000fe20000704270 */
[----:B------:R-:W-:Y:S03]  /*27f0*/  BSSY B1, `(.L_x_42) ;  /* 0x0000007000017945 */ /* 0x000fe60003800000 */
[----:B------:R-:W-:-:S04]  /*2800*/  FMUL R14, R14, R89 ;  /* 0x000000590e0e7220 */ /* 0x000fc80000400000 */
[----:B------:R-:W-:-:S05]  /*2810*/  FFMA R14, R29, R88, R14 ;  /* 0x000000581d0e7223 */ /* 0x000fca000000000e */
[----:B------:R-:W-:-:S05]  /*2820*/  F2FP.F16.F32.PACK_AB R14, RZ, R14 ;  /* 0x0000000eff0e723e */ /* 0x000fca00000000ff */
[----:B------:R0:W-:Y:S01]  /*2830*/  @P3 STG.E.U16 desc[UR38][R10.64+0x12], R14 ;  /* 0x0000120e0a003986 */ /* 0x0001e2000c101526 */
[----:B------:R-:W-:Y:S05]  /*2840*/  @!P0 BRA `(.L_x_43) ;  /* 0x0000000000048947 */ /* 0x000fea0003800000 */
[----:B------:R0:W5:Y:S02]  /*2850*/  LDG.E.LTC128B.U16 R24, desc[UR38][R8.64+0x10] ;  /* 0x0000102608187981 */ /* 0x000164000c1e1520 */
.L_x_43:
[----:B------:R-:W-:Y:S05]  /*2860*/  BSYNC B1 ;  /* 0x0000000000017941 */ /* 0x000fea0003800000 */
.L_x_42:
[----:B0----5:R-:W-:Y:S01]  /*2870*/  HADD2.F32 R14, -RZ, R24.H0_H0 ;  /* 0x20000018ff0e7230 */ /* 0x021fe20000004100 */
        /* <DEDUP_REMOVED lines=8> */
.L_x_45:
[----:B------:R-:W-:Y:S05]  /*2900*/  BSYNC B1 ;  /* 0x0000000000017941 */ /* 0x000fea0003800000 */
.L_x_44:
        /* <DEDUP_REMOVED lines=10> */
.L_x_47:
[----:B------:R-:W-:Y:S05]  /*29b0*/  BSYNC B1 ;  /* 0x0000000000017941 */ /* 0x000fea0003800000 */
.L_x_46:
[----:B0----5:R-:W-:Y:S01]  /*29c0*/  HADD2.F32 R14, -RZ, R24.H0_H0 ;  /* 0x20000018ff0e7230 */ /* 0x021fe20000004100 */
        /* <DEDUP_REMOVED lines=9> */
.L_x_49:
[----:B------:R-:W-:Y:S05]  /*2a60*/  BSYNC B1 ;  /* 0x0000000000017941 */ /* 0x000fea0003800000 */
.L_x_48:
        /* <DEDUP_REMOVED lines=9> */
.L_x_51:
[----:B------:R-:W-:Y:S05]  /*2b00*/  BSYNC B1 ;  /* 0x0000000000017941 */ /* 0x000fea0003800000 */
.L_x_50:
        /* <DEDUP_REMOVED lines=9> */
.L_x_53:
[----:B------:R-:W-:Y:S05]  /*2ba0*/  BSYNC B1 ;  /* 0x0000000000017941 */ /* 0x000fea0003800000 */
.L_x_52:
        /* <DEDUP_REMOVED lines=10> */
.L_x_55:
[----:B------:R-:W-:Y:S05]  /*2c50*/  BSYNC B1 ;  /* 0x0000000000017941 */ /* 0x000fea0003800000 */
.L_x_54:
        /* <DEDUP_REMOVED lines=10> */
.L_x_57:
[----:B------:R-:W-:Y:S05]  /*2d00*/  BSYNC B1 ;  /* 0x0000000000017941 */ /* 0x000fea0003800000 */
.L_x_56:
        /* <DEDUP_REMOVED lines=9> */
.L_x_59:
[----:B------:R-:W-:Y:S05]  /*2da0*/  BSYNC B1 ;  /* 0x0000000000017941 */ /* 0x000fea0003800000 */
.L_x_58:
        /* <DEDUP_REMOVED lines=9> */
.L_x_61:
[----:B------:R-:W-:Y:S05]  /*2e40*/  BSYNC B1 ;  /* 0x0000000000017941 */ /* 0x000fea0003800000 */
.L_x_60:
        /* <DEDUP_REMOVED lines=10> */
.L_x_63:
[----:B------:R-:W-:Y:S05]  /*2ef0*/  BSYNC B1 ;  /* 0x0000000000017941 */ /* 0x000fea0003800000 */
.L_x_62:
        /* <DEDUP_REMOVED lines=10> */
.L_x_65:
[----:B------:R-:W-:Y:S05]  /*2fa0*/  BSYNC B1 ;  /* 0x0000000000017941 */ /* 0x000fea0003800000 */
.L_x_64:
        /* <DEDUP_REMOVED lines=9> */
.L_x_67:
[----:B------:R-:W-:Y:S05]  /*3040*/  BSYNC B1 ;  /* 0x0000000000017941 */ /* 0x000fea0003800000 */
.L_x_66:
        /* <DEDUP_REMOVED lines=9> */
.L_x_69:
[----:B------:R-:W-:Y:S05]  /*30e0*/  BSYNC B1 ;  /* 0x0000000000017941 */ /* 0x000fea0003800000 */
.L_x_68:
        /* <DEDUP_REMOVED lines=10> */
.L_x_71:
[----:B------:R-:W-:Y:S05]  /*3190*/  BSYNC B1 ;  /* 0x0000000000017941 */ /* 0x000fea0003800000 */
.L_x_70:
        /* <DEDUP_REMOVED lines=10> */
.L_x_73:
[----:B------:R-:W-:Y:S05]  /*3240*/  BSYNC B1 ;  /* 0x0000000000017941 */ /* 0x000fea0003800000 */
.L_x_72:
        /* <DEDUP_REMOVED lines=9> */
.L_x_75:
[----:B------:R-:W-:Y:S05]  /*32e0*/  BSYNC B1 ;  /* 0x0000000000017941 */ /* 0x000fea0003800000 */
.L_x_74:
        /* <DEDUP_REMOVED lines=9> */
.L_x_77:
[----:B------:R-:W-:Y:S05]  /*3380*/  BSYNC B1 ;  /* 0x0000000000017941 */ /* 0x000fea0003800000 */
.L_x_76:
        /* <DEDUP_REMOVED lines=10> */
.L_x_79:
[----:B------:R-:W-:Y:S05]  /*3430*/  BSYNC B1 ;  /* 0x0000000000017941 */ /* 0x000fea0003800000 */
.L_x_78:
        /* <DEDUP_REMOVED lines=10> */
.L_x_81:
[----:B------:R-:W-:Y:S05]  /*34e0*/  BSYNC B1 ;  /* 0x0000000000017941 */ /* 0x000fea0003800000 */
.L_x_80:
        /* <DEDUP_REMOVED lines=9> */
.L_x_83:
[----:B------:R-:W-:Y:S05]  /*3580*/  BSYNC B1 ;  /* 0x0000000000017941 */ /* 0x000fea0003800000 */
.L_x_82:
        /* <DEDUP_REMOVED lines=9> */
.L_x_85:
[----:B------:R-:W-:Y:S05]  /*3620*/  BSYNC B1 ;  /* 0x0000000000017941 */ /* 0x000fea0003800000 */
.L_x_84:
        /* <DEDUP_REMOVED lines=10> */
.L_x_87:
[----:B------:R-:W-:Y:S05]  /*36d0*/  BSYNC B1 ;  /* 0x0000000000017941 */ /* 0x000fea0003800000 */
.L_x_86:
        /* <DEDUP_REMOVED lines=10> */
.L_x_89:
[----:B------:R-:W-:Y:S05]  /*3780*/  BSYNC B1 ;  /* 0x0000000000017941 */ /* 0x000fea0003800000 */
.L_x_88:
        /* <DEDUP_REMOVED lines=9> */
.L_x_91:
[----:B------:R-:W-:Y:S05]  /*3820*/  BSYNC B1 ;  /* 0x0000000000017941 */ /* 0x000fea0003800000 */
.L_x_90:
        /* <DEDUP_REMOVED lines=9> */
.L_x_93:
[----:B------:R-:W-:Y:S05]  /*38c0*/  BSYNC B1 ;  /* 0x0000000000017941 */ /* 0x000fea0003800000 */
.L_x_92:
        /* <DEDUP_REMOVED lines=10> */
.L_x_95:
[----:B------:R-:W-:Y:S05]  /*3970*/  BSYNC B1 ;  /* 0x0000000000017941 */ /* 0x000fea0003800000 */
.L_x_94:
        /* <DEDUP_REMOVED lines=10> */
.L_x_97:
[----:B------:R-:W-:Y:S05]  /*3a20*/  BSYNC B1 ;  /* 0x0000000000017941 */ /* 0x000fea0003800000 */
.L_x_96:
        /* <DEDUP_REMOVED lines=9> */
.L_x_99:
[----:B------:R-:W-:Y:S05]  /*3ac0*/  BSYNC B1 ;  /* 0x0000000000017941 */ /* 0x000fea0003800000 */
.L_x_98:
        /* <DEDUP_REMOVED lines=9> */
.L_x_101:
[----:B------:R-:W-:Y:S05]  /*3b60*/  BSYNC B1 ;  /* 0x0000000000017941 */ /* 0x000fea0003800000 */
.L_x_100:
        /* <DEDUP_REMOVED lines=10> */
.L_x_103:
[----:B------:R-:W-:Y:S05]  /*3c10*/  BSYNC B1 ;  /* 0x0000000000017941 */ /* 0x000fea0003800000 */
.L_x_102:
        /* <DEDUP_REMOVED lines=10> */
.L_x_105:
[----:B------:R-:W-:Y:S05]  /*3cc0*/  BSYNC B1 ;  /* 0x0000000000017941 */ /* 0x000fea0003800000 */
.L_x_104:
        /* <DEDUP_REMOVED lines=9> */
.L_x_107:
[----:B------:R-:W-:Y:S05]  /*3d60*/  BSYNC B1 ;  /* 0x0000000000017941 */ /* 0x000fea0003800000 */
.L_x_106:
        /* <DEDUP_REMOVED lines=9> */
.L_x_109:
[----:B------:R-:W-:Y:S05]  /*3e00*/  BSYNC B1 ;  /* 0x0000000000017941 */ /* 0x000fea0003800000 */
.L_x_108:
        /* <DEDUP_REMOVED lines=10> */
.L_x_111:
[----:B------:R-:W-:Y:S05]  /*3eb0*/  BSYNC B1 ;  /* 0x0000000000017941 */ /* 0x000fea0003800000 */
.L_x_110:
        /* <DEDUP_REMOVED lines=10> */
.L_x_113:
[----:B------:R-:W-:Y:S05]  /*3f60*/  BSYNC B1 ;  /* 0x0000000000017941 */ /* 0x000fea0003800000 */
.L_x_112:
        /* <DEDUP_REMOVED lines=9> */
.L_x_115:
[----:B------:R-:W-:Y:S05]  /*4000*/  BSYNC B1 ;  /* 0x0000000000017941 */ /* 0x000fea0003800000 */
.L_x_114:
        /* <DEDUP_REMOVED lines=9> */
.L_x_117:
[----:B------:R-:W-:Y:S05]  /*40a0*/  BSYNC B1 ;  /* 0x0000000000017941 */ /* 0x000fea0003800000 */
.L_x_116:
        /* <DEDUP_REMOVED lines=10> */
.L_x_119:
[----:B------:R-:W-:Y:S05]  /*4150*/  BSYNC B1 ;  /* 0x0000000000017941 */ /* 0x000fea0003800000 */
.L_x_118:
        /* <DEDUP_REMOVED lines=10> */
.L_x_121:
[----:B------:R-:W-:Y:S05]  /*4200*/  BSYNC B1 ;  /* 0x0000000000017941 */ /* 0x000fea0003800000 */
.L_x_120:
        /* <DEDUP_REMOVED lines=9> */
.L_x_123:
[----:B------:R-:W-:Y:S05]  /*42a0*/  BSYNC B1 ;  /* 0x0000000000017941 */ /* 0x000fea0003800000 */
.L_x_122:
        /* <DEDUP_REMOVED lines=9> */
.L_x_125:
[----:B------:R-:W-:Y:S05]  /*4340*/  BSYNC B1 ;  /* 0x0000000000017941 */ /* 0x000fea0003800000 */
.L_x_124:
        /* <DEDUP_REMOVED lines=10> */
.L_x_127:
[----:B------:R-:W-:Y:S05]  /*43f0*/  BSYNC B1 ;  /* 0x0000000000017941 */ /* 0x000fea0003800000 */
.L_x_126:
        /* <DEDUP_REMOVED lines=10> */
.L_x_129:
[----:B------:R-:W-:Y:S05]  /*44a0*/  BSYNC B1 ;  /* 0x0000000000017941 */ /* 0x000fea0003800000 */
.L_x_128:
        /* <DEDUP_REMOVED lines=9> */
.L_x_131:
[----:B------:R-:W-:Y:S05]  /*4540*/  BSYNC B1 ;  /* 0x0000000000017941 */ /* 0x000fea0003800000 */
.L_x_130:
        /* <DEDUP_REMOVED lines=9> */
.L_x_133:
[----:B------:R-:W-:Y:S05]  /*45e0*/  BSYNC B1 ;  /* 0x0000000000017941 */ /* 0x000fea0003800000 */
.L_x_132:
        /* <DEDUP_REMOVED lines=10> */
.L_x_135:
[----:B------:R-:W-:Y:S05]  /*4690*/  BSYNC B1 ;  /* 0x0000000000017941 */ /* 0x000fea0003800000 */
.L_x_134:
        /* <DEDUP_REMOVED lines=10> */
.L_x_137:
[----:B------:R-:W-:Y:S05]  /*4740*/  BSYNC B1 ;  /* 0x0000000000017941 */ /* 0x000fea0003800000 */
.L_x_136:
        /* <DEDUP_REMOVED lines=9> */
.L_x_139:
[----:B------:R-:W-:Y:S05]  /*47e0*/  BSYNC B1 ;  /* 0x0000000000017941 */ /* 0x000fea0003800000 */
.L_x_138:
        /* <DEDUP_REMOVED lines=9> */
.L_x_141:
[----:B------:R-:W-:Y:S05]  /*4880*/  BSYNC B1 ;  /* 0x0000000000017941 */ /* 0x000fea0003800000 */
.L_x_140:
        /* <DEDUP_REMOVED lines=10> */
.L_x_143:
[----:B------:R-:W-:Y:S05]  /*4930*/  BSYNC B1 ;  /* 0x0000000000017941 */ /* 0x000fea0003800000 */
.L_x_142:
        /* <DEDUP_REMOVED lines=10> */
.L_x_145:
[----:B------:R-:W-:Y:S05]  /*49e0*/  BSYNC B1 ;  /* 0x0000000000017941 */ /* 0x000fea0003800000 */
.L_x_144:
        /* <DEDUP_REMOVED lines=9> */
.L_x_147:
[----:B------:R-:W-:Y:S05]  /*4a80*/  BSYNC B1 ;  /* 0x0000000000017941 */ /* 0x000fea0003800000 */
.L_x_146:
        /* <DEDUP_REMOVED lines=9> */
.L_x_149:
[----:B------:R-:W-:Y:S05]  /*4b20*/  BSYNC B1 ;  /* 0x0000000000017941 */ /* 0x000fea0003800000 */
.L_x_148:
        /* <DEDUP_REMOVED lines=10> */
.L_x_151:
[----:B------:R-:W-:Y:S05]  /*4bd0*/  BSYNC B1 ;  /* 0x0000000000017941 */ /* 0x000fea0003800000 */
.L_x_150:
[----:B0----5:R-:W-:Y:S01]  /*4be0*/  HADD2.F32 R14, -RZ, R24.H0_H0 ;  /* 0x20000018ff0e7230 */ /* 0x021fe20000004100 */
[----:B------:R-:W-:Y:S01]  /*4bf0*/  ISETP.GT.AND P1, PT, R4, 0x79, PT ;  /* 0x000000790400780c */ /* 0x000fe20003f24270 */
[----:B------:R-:W-:Y:S01]  /*4c00*/  @P2 IMAD.MOV.U32 R4, RZ, RZ, R10 ;  /* 0x000000ffff042224 */ /* 0x000fe200078e000a */
[----:B------:R-:W-:Y:S02]  /*4c10*/  BSSY B1, `(.L_x_152) ;  /* 0x000000a000017945 */ /* 0x000fe40003800000 */
[----:B------:R-:W-:Y:S01]  /*4c20*/  FMUL R5, R14, R89 ;  /* 0x000000590e057220 */ /* 0x000fe20000400000 */
[----:B------:R-:W-:-:S03]  /*4c30*/  ISETP.GT.AND P3, PT, R3, RZ, P1 ;  /* 0x000000ff0300720c */ /* 0x000fc60000f64270 */
[----:B------:R-:W-:-:S05]  /*4c40*/  FFMA R5, R84, R88, R5 ;  /* 0x0000005854057223 */ /* 0x000fca0000000005 */
[----:B------:R-:W-:-:S04]  /*4c50*/  F2FP.F16.F32.PACK_AB R5, RZ, R5 ;  /* 0x00000005ff05723e */ /* 0x000fc800000000ff */
[----:B------:R-:W-:Y:S01]  /*4c60*/  PRMT R14, R5, 0x7610, R14 ;  /* 0x00007610050e7816 */ /* 0x000fe2000000000e */
[----:B------:R-:W-:-:S05]  /*4c70*/  @P2 IMAD.MOV.U32 R5, RZ, RZ, R11 ;  /* 0x000000ffff052224 */ /* 0x000fca00078e000b */
[----:B------:R0:W-:Y:S01]  /*4c80*/  @P2 STG.E.U16 desc[UR38][R4.64+0xf0], R14 ;  /* 0x0000f00e04002986 */ /* 0x0001e2000c101526 */
[----:B------:R-:W-:Y:S05]  /*4c90*/  @!P3 BRA `(.L_x_153) ;  /* 0x000000000004b947 */ /* 0x000fea0003800000 */
[----:B------:R0:W5:Y:S02]  /*4ca0*/  LDG.E.LTC128B.U16 R24, desc[UR38][R6.64+0xf2] ;  /* 0x0000f22606187981 */ /* 0x000164000c1e1520 */
.L_x_153:
[----:B------:R-:W-:Y:S05]  /*4cb0*/  BSYNC B1 ;  /* 0x0000000000017941 */ /* 0x000fea0003800000 */
.L_x_152:
        /* <DEDUP_REMOVED lines=9> */
.L_x_155:
[----:B------:R-:W-:Y:S05]  /*4d50*/  BSYNC B1 ;  /* 0x0000000000017941 */ /* 0x000fea0003800000 */
.L_x_154:
[----:B0----5:R-:W-:Y:S01]  /*4d60*/  HADD2.F32 R4, -RZ, R24.H0_H0 ;  /* 0x20000018ff047230 */ /* 0x021fe20000004100 */
[----:B------:R-:W-:Y:S01]  /*4d70*/  ISETP.GT.AND P1, PT, R3, 0x8, P1 ;  /* 0x000000080300780c */ /* 0x000fe20000f24270 */
[----:B------:R-:W-:Y:S03]  /*4d80*/  BSSY B1, `(.L_x_156) ;  /* 0x000000a000017945 */ /* 0x000fe60003800000 */
[----:B------:R-:W-:Y:S01]  /*4d90*/  FMUL R5, R4, R89 ;  /* 0x0000005904057220 */ /* 0x000fe20000400000 */
[----:B------:R-:W-:-:S03]  /*4da0*/  @P0 IMAD.MOV.U32 R4, RZ, RZ, R12 ;  /* 0x000000ffff040224 */ /* 0x000fc600078e000c */
[----:B------:R-:W-:-:S05]  /*4db0*/  FFMA R5, R86, R88, R5 ;  /* 0x0000005856057223 */ /* 0x000fca0000000005 */
[----:B------:R-:W-:-:S04]  /*4dc0*/  F2FP.F16.F32.PACK_AB R5, RZ, R5 ;  /* 0x00000005ff05723e */ /* 0x000fc800000000ff */
[----:B-1-34-:R-:W-:Y:S01]  /*4dd0*/  PRMT R6, R5, 0x7610, R6 ;  /* 0x0000761005067816 */ /* 0x01afe20000000006 */
[----:B------:R-:W-:-:S05]  /*4de0*/  @P0 IMAD.MOV.U32 R5, RZ, RZ, R13 ;  /* 0x000000ffff050224 */ /* 0x000fca00078e000d */
[----:B------:R0:W-:Y:S01]  /*4df0*/  @P0 STG.E.U16 desc[UR38][R4.64+0xf0], R6 ;  /* 0x0000f00604000986 */ /* 0x0001e2000c101526 */
[----:B------:R-:W-:Y:S05]  /*4e00*/  @!P1 BRA `(.L_x_157) ;  /* 0x0000000000049947 */ /* 0x000fea0003800000 */
[----:B------:R1:W5:Y:S02]  /*4e10*/  LDG.E.LTC128B.U16 R24, desc[UR38][R8.64+0xf2] ;  /* 0x0000f22608187981 */ /* 0x000364000c1e1520 */
.L_x_157:
[----:B------:R-:W-:Y:S05]  /*4e20*/  BSYNC B1 ;  /* 0x0000000000017941 */ /* 0x000fea0003800000 */
.L_x_156:
[----:B------:R-:W-:Y:S05]  /*4e30*/  @!P1 BRA `(.L_x_158) ;  /* 0x0000001000d09947 */ /* 0x000fea0003800000 */
[----:B-----5:R-:W-:-:S05]  /*4e40*/  HADD2.F32 R24, -RZ, R24.H0_H0 ;  /* 0x20000018ff187230 */ /* 0x020fca0000004100 */
[----:B------:R-:W-:-:S04]  /*4e50*/  FMUL R24, R24, R89 ;  /* 0x0000005918187220 */ /* 0x000fc80000400000 */
[----:B------:R-:W-:-:S05]  /*4e60*/  FFMA R24, R87, R88, R24 ;  /* 0x0000005857187223 */ /* 0x000fca0000000018 */
[----:B------:R-:W-:-:S05]  /*4e70*/  F2FP.F16.F32.PACK_AB R24, RZ, R24 ;  /* 0x00000018ff18723e */ /* 0x000fca00000000ff */
[----:B------:R3:W-:Y:S01]  /*4e80*/  STG.E.U16 desc[UR38][R12.64+0xf2], R24 ;  /* 0x0000f2180c007986 */ /* 0x0007e2000c101526 */
[----:B------:R-:W-:Y:S05]  /*4e90*/  BRA `(.L_x_158) ;  /* 0x0000001000b87947 */ /* 0x000fea0003800000 */
.L_x_33:
[----:B------:R-:W-:Y:S01]  /*4ea0*/  ISETP.GT.AND P2, PT, R4, 0x1, PT ;  /* 0x000000010400780c */ /* 0x000fe20003f44270 */
[----:B------:R-:W-:Y:S01]  /*4eb0*/  ULDC.64 UR4, c[0x0][0x5c0] ;  /* 0x0001700000047ab9 */ /* 0x000fe20000000a00 */
[-C--:B------:R-:W-:Y:S01]  /*4ec0*/  FMUL R24, R24, R88.reuse ;  /* 0x0000005818187220 */ /* 0x080fe20000400000 */
[-C--:B------:R-:W-:Y:S01]  /*4ed0*/  FMUL R25, R25, R88.reuse ;  /* 0x0000005819197220 */ /* 0x080fe20000400000 */
[----:B------:R-:W-:Y:S01]  /*4ee0*/  ISETP.GT.AND P1, PT, R3, RZ, P2 ;  /* 0x000000ff0300720c */ /* 0x000fe20001724270 */
[-C--:B------:R-:W-:Y:S01]  /*4ef0*/  FMUL R26, R26, R88.reuse ;  /* 0x000000581a1a7220 */ /* 0x080fe20000400000 */
[----:B------:R-:W-:Y:S01]  /*4f00*/  LEA R6, P4, R104, UR4, 0x1 ;  /* 0x0000000468067c11 */ /* 0x000fe2000f8808ff */
[----:B------:R-:W-:Y:S01]  /*4f10*/  FMUL R27, R27, R88 ;  /* 0x000000581b1b7220 */ /* 0x000fe20000400000 */
[----:B------:R-:W-:Y:S01]  /*4f20*/  F2FP.F16.F32.PACK_AB R24, RZ, R24 ;  /* 0x00000018ff18723e */ /* 0x000fe200000000ff */
[-C--:B------:R-:W-:Y:S01]  /*4f30*/  FMUL R28, R28, R88.reuse ;  /* 0x000000581c1c7220 */ /* 0x080fe20000400000 */
[----:B------:R-:W-:Y:S01]  /*4f40*/  LEA.HI.X R7, R104, UR5, R115, 0x1, P4 ;  /* 0x0000000568077c11 */ /* 0x000fe2000a0f0c73 */
[-C--:B------:R-:W-:Y:S01]  /*4f50*/  FMUL R29, R29, R88.reuse ;  /* 0x000000581d1d7220 */ /* 0x080fe20000400000 */
[----:B------:R-:W-:Y:S01]  /*4f60*/  F2FP.F16.F32.PACK_AB R25, RZ, R25 ;  /* 0x00000019ff19723e */ /* 0x000fe200000000ff */
[-C--:B------:R-:W-:Y:S01]  /*4f70*/  FMUL R30, R30, R88.reuse ;  /* 0x000000581e1e7220 */ /* 0x080fe20000400000 */
[----:B------:R-:W-:Y:S01]  /*4f80*/  ISETP.GT.AND P2, PT, R3, 0x8, P2 ;  /* 0x000000080300780c */ /* 0x000fe20001744270 */
[----:B------:R-:W-:Y:S01]  /*4f90*/  @P3 STG.E.U16 desc[UR38][R6.64], R24 ;  /* 0x0000001806003986 */ /* 0x000fe2000c101526 */
[C---:B------:R-:W-:Y:S01]  /*4fa0*/  SHF.L.U64.HI R5, R90.reuse, 0x1, R91 ;  /* 0x000000015a057819 */ /* 0x040fe2000001025b */
[----:B------:R-:W-:Y:S01]  /*4fb0*/  FMUL R31, R31, R88 ;  /* 0x000000581f1f7220 */ /* 0x000fe20000400000 */
[----:B------:R-:W-:Y:S01]  /*4fc0*/  LEA R8, P3, R90, R6, 0x1 ;  /* 0x000000065a087211 */ /* 0x000fe200078608ff */
[----:B------:R-:W-:Y:S01]  /*4fd0*/  @P1 STG.E.U16 desc[UR38][R6.64+0x2], R25 ;  /* 0x0000021906001986 */ /* 0x000fe2000c101526 */
[----:B------:R-:W-:Y:S01]  /*4fe0*/  ISETP.GT.AND P1, PT, R3, 0x8, P0 ;  /* 0x000000080300780c */ /* 0x000fe20000724270 */
[----:B------:R-:W-:Y:S01]  /*4ff0*/  FMUL R32, R32, R88 ;  /* 0x0000005820207220 */ /* 0x000fe20000400000 */
[----:B------:R-:W-:Y:S01]  /*5000*/  F2FP.F16.F32.PACK_AB R26, RZ, R26 ;  /* 0x0000001aff1a723e */ /* 0x000fe200000000ff */
[----:B------:R-:W-:Y:S01]  /*5010*/  IMAD.X R9, R5, 0x1, R7, P3 ;  /* 0x0000000105097824 */ /* 0x000fe200018e0607 */
[----:B------:R-:W-:Y:S01]  /*5020*/  F2FP.F16.F32.PACK_AB R27, RZ, R27 ;  /* 0x0000001bff1b723e */ /* 0x000fe200000000ff */
[-C--:B------:R-:W-:Y:S01]  /*5030*/  FMUL R33, R33, R88.reuse ;  /* 0x0000005821217220 */ /* 0x080fe20000400000 */
[----:B------:R-:W-:Y:S01]  /*5040*/  ISETP.GT.AND P0, PT, R4, 0x8, PT ;  /* 0x000000080400780c */ /* 0x000fe20003f04270 */
[----:B------:R-:W-:Y:S01]  /*5050*/  FMUL R34, R34, R88 ;  /* 0x0000005822227220 */ /* 0x000fe20000400000 */
[----:B------:R-:W-:Y:S01]  /*5060*/  F2FP.F16.F32.PACK_AB R28, RZ, R28 ;  /* 0x0000001cff1c723e */ /* 0x000fe200000000ff */
[-C--:B------:R-:W-:Y:S01]  /*5070*/  FMUL R35, R35, R88.reuse ;  /* 0x0000005823237220 */ /* 0x080fe20000400000 */
[C---:B------:R-:W-:Y:S01]  /*5080*/  ISETP.GT.AND P4, PT, R3.reuse, RZ, P0 ;  /* 0x000000ff0300720c */ /* 0x040fe20000784270 */
[-C--:B------:R-:W-:Y:S01]  /*5090*/  FMUL R36, R36, R88.reuse ;  /* 0x0000005824247220 */ /* 0x080fe20000400000 */
[----:B------:R-:W-:Y:S01]  /*50a0*/  F2FP.F16.F32.PACK_AB R29, RZ, R29 ;  /* 0x0000001dff1d723e */ /* 0x000fe200000000ff */
[----:B------:R-:W-:Y:S01]  /*50b0*/  @P1 STG.E.U16 desc[UR38][R8.64], R26 ;  /* 0x0000001a08001986 */ /* 0x000fe2000c101526 */
[----:B------:R-:W-:Y:S01]  /*50c0*/  ISETP.GT.AND P1, PT, R3, 0x8, P0 ;  /* 0x000000080300780c */ /* 0x000fe20000724270 */
[----:B------:R-:W-:Y:S01]  /*50d0*/  FMUL R37, R37, R88 ;  /* 0x0000005825257220 */ /* 0x000fe20000400000 */
[----:B------:R-:W-:Y:S01]  /*50e0*/  F2FP.F16.F32.PACK_AB R30, RZ, R30 ;  /* 0x0000001eff1e723e */ /* 0x000fe200000000ff */
[----:B------:R-:W-:Y:S01]  /*50f0*/  @P2 STG.E.U16 desc[UR38][R8.64+0x2], R27 ;  /* 0x0000021b08002986 */ /* 0x000fe2000c101526 */
[----:B------:R-:W-:Y:S01]  /*5100*/  ISETP.GT.AND P2, PT, R4, 0x9, PT ;  /* 0x000000090400780c */ /* 0x000fe20003f44270 */
[-C--:B------:R-:W-:Y:S01]  /*5110*/  FMUL R38, R38, R88.reuse ;  /* 0x0000005826267220 */ /* 0x080fe20000400000 */
[----:B------:R-:W-:Y:S01]  /*5120*/  F2FP.F16.F32.PACK_AB R31, RZ, R31 ;  /* 0x0000001fff1f723e */ /* 0x000fe200000000ff */
[-C--:B------:R-:W-:Y:S01]  /*5130*/  FMUL R39, R39, R88.reuse ;  /* 0x0000005827277220 */ /* 0x080fe20000400000 */
[C---:B------:R-:W-:Y:S01]  /*5140*/  ISETP.GT.AND P3, PT, R3.reuse, RZ, P2 ;  /* 0x000000ff0300720c */ /* 0x040fe20001764270 */
[----:B------:R-:W-:Y:S01]  /*5150*/  @P4 STG.E.U16 desc[UR38][R6.64+0x10], R28 ;  /* 0x0000101c06004986 */ /* 0x000fe2000c101526 */
[----:B------:R-:W-:Y:S01]  /*5160*/  ISETP.GT.AND P2, PT, R3, 0x8, P2 ;  /* 0x000000080300780c */ /* 0x000fe20001744270 */
[-C--:B------:R-:W-:Y:S01]  /*5170*/  FMUL R40, R40, R88.reuse ;  /* 0x0000005828287220 */ /* 0x080fe20000400000 */
[----:B------:R-:W-:Y:S01]  /*5180*/  ISETP.GT.AND P0, PT, R4, 0x10, PT ;  /* 0x000000100400780c */ /* 0x000fe20003f04270 */
[----:B------:R-:W-:Y:S01]  /*5190*/  FMUL R41, R41, R88 ;  /* 0x0000005829297220 */ /* 0x000fe20000400000 */
[----:B------:R-:W-:Y:S01]  /*51a0*/  F2FP.F16.F32.PACK_AB R32, RZ, R32 ;  /* 0x00000020ff20723e */ /* 0x000fe200000000ff */
[-C--:B------:R-:W-:Y:S01]  /*51b0*/  FMUL R42, R42, R88.reuse ;  /* 0x000000582a2a7220 */ /* 0x080fe20000400000 */
[----:B------:R-:W-:Y:S01]  /*51c0*/  ISETP.GT.AND P4, PT, R3, RZ, P0 ;  /* 0x000000ff0300720c */ /* 0x000fe20000784270 */
[-C--:B------:R-:W-:Y:S01]  /*51d0*/  FMUL R43, R43, R88.reuse ;  /* 0x000000582b2b7220 */ /* 0x080fe20000400000 */
[----:B------:R-:W-:Y:S01]  /*51e0*/  F2FP.F16.F32.PACK_AB R33, RZ, R33 ;  /* 0x00000021ff21723e */ /* 0x000fe200000000ff */
[----:B------:R-:W-:Y:S01]  /*51f0*/  FMUL R44, R44, R88 ;  /* 0x000000582c2c7220 */ /* 0x000fe20000400000 */
[----:B------:R-:W-:Y:S01]  /*5200*/  F2FP.F16.F32.PACK_AB R34, RZ, R34 ;  /* 0x00000022ff22723e */ /* 0x000fe200000000ff */
[----:B------:R-:W-:Y:S01]  /*5210*/  @P3 STG.E.U16 desc[UR38][R6.64+0x12], R29 ;  /* 0x0000121d06003986 */ /* 0x000fe2000c101526 */
[----:B------:R-:W-:Y:S01]  /*5220*/  ISETP.GT.AND P3, PT, R4, 0x11, PT ;  /* 0x000000110400780c */ /* 0x000fe20003f64270 */
[-C--:B------:R-:W-:Y:S01]  /*5230*/  FMUL R45, R45, R88.reuse ;  /* 0x000000582d2d7220 */ /* 0x080fe20000400000 */
[----:B------:R-:W-:Y:S01]  /*5240*/  F2FP.F16.F32.PACK_AB R35, RZ, R35 ;  /* 0x00000023ff23723e */ /* 0x000fe200000000ff */
[----:B------:R-:W-:Y:S01]  /*5250*/  @P1 STG.E.U16 desc[UR38][R8.64+0x10], R30 ;  /* 0x0000101e08001986 */ /* 0x000fe2000c101526 */
[C---:B------:R-:W-:Y:S01]  /*5260*/  ISETP.GT.AND P1, PT, R3.reuse, 0x8, P0 ;  /* 0x000000080300780c */ /* 0x040fe20000724270 */
[-C--:B------:R-:W-:Y:S01]  /*5270*/  FMUL R46, R46, R88.reuse ;  /* 0x000000582e2e7220 */ /* 0x080fe20000400000 */
[----:B------:R-:W-:Y:S01]  /*5280*/  ISETP.GT.AND P0, PT, R4, 0x18, PT ;  /* 0x000000180400780c */ /* 0x000fe20003f04270 */
[----:B------:R-:W-:Y:S01]  /*5290*/  @P2 STG.E.U16 desc[UR38][R8.64+0x12], R31 ;  /* 0x0000121f08002986 */ /* 0x000fe2000c101526 */
[----:B------:R-:W-:Y:S01]  /*52a0*/  ISETP.GT.AND P2, PT, R3, RZ, P3 ;  /* 0x000000ff0300720c */ /* 0x000fe20001f44270 */
[-C--:B------:R-:W-:Y:S01]  /*52b0*/  FMUL R47, R47, R88.reuse ;  /* 0x000000582f2f7220 */ /* 0x080fe20000400000 */
[C---:B------:R-:W-:Y:S01]  /*52c0*/  ISETP.GT.AND P3, PT, R3.reuse, 0x8, P3 ;  /* 0x000000080300780c */ /* 0x040fe20001f64270 */
[----:B------:R-:W-:Y:S01]  /*52d0*/  @P4 STG.E.U16 desc[UR38][R6.64+0x20], R32 ;  /* 0x0000202006004986 */ /* 0x000fe2000c101526 */
[----:B------:R-:W-:Y:S01]  /*52e0*/  ISETP.GT.AND P4, PT, R3, RZ, P0 ;  /* 0x000000ff0300720c */ /* 0x000fe20000784270 */
[----:B------:R-:W-:Y:S01]  /*52f0*/  FMUL R48, R48, R88 ;  /* 0x0000005830307220 */ /* 0x000fe20000400000 */
[----:B------:R-:W-:Y:S01]  /*5300*/  F2FP.F16.F32.PACK_AB R36, RZ, R36 ;  /* 0x00000024ff24723e */ /* 0x000fe200000000ff */
[-C--:B------:R-:W-:Y:S01]  /*5310*/  FMUL R49, R49, R88.reuse ;  /* 0x0000005831317220 */ /* 0x080fe20000400000 */
[----:B------:R-:W-:Y:S01]  /*5320*/  F2FP.F16.F32.PACK_AB R37, RZ, R37 ;  /* 0x00000025ff25723e */ /* 0x000fe200000000ff */
[----:B------:R-:W-:Y:S01]  /*5330*/  FMUL R50, R50, R88 ;  /* 0x0000005832327220 */ /* 0x000fe20000400000 */
[----:B------:R-:W-:Y:S01]  /*5340*/  F2FP.F16.F32.PACK_AB R38, RZ, R38 ;  /* 0x00000026ff26723e */ /* 0x000fe200000000ff */
[----:B------:R-:W-:Y:S01]  /*5350*/  FMUL R51, R51, R88 ;  /* 0x0000005833337220 */ /* 0x000fe20000400000 */
[----:B------:R-:W-:Y:S01]  /*5360*/  F2FP.F16.F32.PACK_AB R39, RZ, R39 ;  /* 0x00000027ff27723e */ /* 0x000fe200000000ff */
[----:B------:R-:W-:Y:S01]  /*5370*/  @P2 STG.E.U16 desc[UR38][R6.64+0x22], R33 ;  /* 0x0000222106002986 */ /* 0x000fe2000c101526 */
[----:B------:R-:W-:Y:S01]  /*5380*/  F2FP.F16.F32.PACK_AB R40, RZ, R40 ;  /* 0x00000028ff28723e */ /* 0x000fe200000000ff */
[-C--:B------:R-:W-:Y:S01]  /*5390*/  FMUL R52, R52, R88.reuse ;  /* 0x0000005834347220 */ /* 0x080fe20000400000 */
[----:B------:R-:W-:Y:S01]  /*53a0*/  F2FP.F16.F32.PACK_AB R41, RZ, R41 ;  /* 0x00000029ff29723e */ /* 0x000fe200000000ff */
[----:B------:R-:W-:Y:S01]  /*53b0*/  @P1 STG.E.U16 desc[UR38][R8.64+0x20], R34 ;  /* 0x0000202208001986 */ /* 0x000fe2000c101526 */
[----:B------:R-:W-:Y:S01]  /*53c0*/  ISETP.GT.AND P1, PT, R3, 0x8, P0 ;  /* 0x000000080300780c */ /* 0x000fe20000724270 */
[-C--:B------:R-:W-:Y:S01]  /*53d0*/  FMUL R53, R53, R88.reuse ;  /* 0x0000005835357220 */ /* 0x080fe20000400000 */
[C---:B------:R-:W-:Y:S01]  /*53e0*/  ISETP.GT.AND P0, PT, R4.reuse, 0x20, PT ;  /* 0x000000200400780c */ /* 0x040fe20003f04270 */
[----:B------:R-:W-:Y:S01]  /*53f0*/  @P3 STG.E.U16 desc[UR38][R8.64+0x22], R35 ;  /* 0x0000222308003986 */ /* 0x000fe2000c101526 */
[----:B------:R-:W-:Y:S01]  /*5400*/  ISETP.GT.AND P3, PT, R4, 0x19, PT ;  /* 0x000000190400780c */ /* 0x000fe20003f64270 */
[----:B------:R-:W-:Y:S01]  /*5410*/  FMUL R54, R54, R88 ;  /* 0x0000005836367220 */ /* 0x000fe20000400000 */
[----:B------:R-:W-:Y:S01]  /*5420*/  F2FP.F16.F32.PACK_AB R42, RZ, R42 ;  /* 0x0000002aff2a723e */ /* 0x000fe200000000ff */
[----:B------:R-:W-:Y:S01]  /*5430*/  @P4 STG.E.U16 desc[UR38][R6.64+0x30], R36 ;  /* 0x0000302406004986 */ /* 0x000fe2000c101526 */
[----:B------:R-:W-:Y:S01]  /*5440*/  ISETP.GT.AND P2, PT, R3, RZ, P3 ;  /* 0x000000ff0300720c */ /* 0x000fe20001f44270 */
[-C--:B------:R-:W-:Y:S01]  /*5450*/  FMUL R55, R55, R88.reuse ;  /* 0x0000005837377220 */ /* 0x080fe20000400000 */
[C---:B------:R-:W-:Y:S01]  /*5460*/  ISETP.GT.AND P3, PT, R3.reuse, 0x8, P3 ;  /* 0x000000080300780c */ /* 0x040fe20001f64270 */
[-C--:B------:R-:W-:Y:S01]  /*5470*/  FMUL R56, R56, R88.reuse ;  /* 0x0000005838387220 */ /* 0x080fe20000400000 */
[----:B------:R-:W-:Y:S01]  /*5480*/  ISETP.GT.AND P4, PT, R3, RZ, P0 ;  /* 0x000000ff0300720c */ /* 0x000fe20000784270 */
[-C--:B------:R-:W-:Y:S01]  /*5490*/  FMUL R57, R57, R88.reuse ;  /* 0x0000005839397220 */ /* 0x080fe20000400000 */
[----:B------:R-:W-:Y:S01]  /*54a0*/  F2FP.F16.F32.PACK_AB R43, RZ, R43 ;  /* 0x0000002bff2b723e */ /* 0x000fe200000000ff */
[----:B------:R-:W-:Y:S01]  /*54b0*/  FMUL R58, R58, R88 ;  /* 0x000000583a3a7220 */ /* 0x000fe20000400000 */
[----:B------:R-:W-:Y:S01]  /*54c0*/  F2FP.F16.F32.PACK_AB R44, RZ, R44 ;  /* 0x0000002cff2c723e */ /* 0x000fe200000000ff */
[-C--:B------:R-:W-:Y:S01]  /*54d0*/  FMUL R59, R59, R88.reuse ;  /* 0x000000583b3b7220 */ /* 0x080fe20000400000 */
[----:B------:R-:W-:Y:S01]  /*54e0*/  F2FP.F16.F32.PACK_AB R45, RZ, R45 ;  /* 0x0000002dff2d723e */ /* 0x000fe200000000ff */
[----:B------:R-:W-:Y:S01]  /*54f0*/  FMUL R60, R60, R88 ;  /* 0x000000583c3c7220 */ /* 0x000fe20000400000 */
[----:B------:R-:W-:Y:S01]  /*5500*/  F2FP.F16.F32.PACK_AB R46, RZ, R46 ;  /* 0x0000002eff2e723e */ /* 0x000fe200000000ff */
[----:B------:R-:W-:Y:S01]  /*5510*/  @P2 STG.E.U16 desc[UR38][R6.64+0x32], R37 ;  /* 0x0000322506002986 */ /* 0x000fe2000c101526 */
[----:B------:R-:W-:Y:S01]  /*5520*/  F2FP.F16.F32.PACK_AB R47, RZ, R47 ;  /* 0x0000002fff2f723e */ /* 0x000fe200000000ff */
[----:B------:R-:W-:Y:S01]  /*5530*/  FMUL R61, R61, R88 ;  /* 0x000000583d3d7220 */ /* 0x000fe20000400000 */
[----:B------:R-:W-:Y:S01]  /*5540*/  F2FP.F16.F32.PACK_AB R48, RZ, R48 ;  /* 0x00000030ff30723e */ /* 0x000fe200000000ff */
[----:B------:R-:W-:Y:S01]  /*5550*/  @P1 STG.E.U16 desc[UR38][R8.64+0x30], R38 ;  /* 0x0000302608001986 */ /* 0x000fe2000c101526 */
[----:B------:R-:W-:Y:S01]  /*5560*/  ISETP.GT.AND P1, PT, R3, 0x8, P0 ;  /* 0x000000080300780c */ /* 0x000fe20000724270 */
[-C--:B------:R-:W-:Y:S01]  /*5570*/  FMUL R62, R62, R88.reuse ;  /* 0x000000583e3e7220 */ /* 0x080fe20000400000 */
[C---:B------:R-:W-:Y:S01]  /*5580*/  ISETP.GT.AND P0, PT, R4.reuse, 0x28, PT ;  /* 0x000000280400780c */ /* 0x040fe20003f04270 */
[----:B------:R-:W-:Y:S01]  /*5590*/  @P3 STG.E.U16 desc[UR38][R8.64+0x32], R39 ;  /* 0x0000322708003986 */ /* 0x000fe2000c101526 */
[----:B------:R-:W-:Y:S01]  /*55a0*/  ISETP.GT.AND P3, PT, R4, 0x21, PT ;  /* 0x000000210400780c */ /* 0x000fe20003f64270 */
[-C--:B------:R-:W-:Y:S01]  /*55b0*/  FMUL R63, R63, R88.reuse ;  /* 0x000000583f3f7220 */ /* 0x080fe20000400000 */
[----:B------:R-:W-:Y:S01]  /*55c0*/  F2FP.F16.F32.PACK_AB R49, RZ, R49 ;  /* 0x00000031ff31723e */ /* 0x000fe200000000ff */
[----:B------:R-:W-:Y:S01]  /*55d0*/  @P4 STG.E.U16 desc[UR38][R6.64+0x40], R40 ;  /* 0x0000402806004986 */ /* 0x000fe2000c101526 */
[C---:B------:R-:W-:Y:S01]  /*55e0*/  ISETP.GT.AND P2, PT, R3.reuse, RZ, P3 ;  /* 0x000000ff0300720c */ /* 0x040fe20001f44270 */
[-C--:B------:R-:W-:Y:S01]  /*55f0*/  FMUL R64, R64, R88.reuse ;  /* 0x0000005840407220 */ /* 0x080fe20000400000 */
[----:B------:R-:W-:Y:S01]  /*5600*/  ISETP.GT.AND P3, PT, R3, 0x8, P3 ;  /* 0x000000080300780c */ /* 0x000fe20001f64270 */
[-C--:B------:R-:W-:Y:S01]  /*5610*/  FMUL R65, R65, R88.reuse ;  /* 0x0000005841417220 */ /* 0x080fe20000400000 */
        /* <DEDUP_REMOVED lines=62> */
[----:B------:R-:W-:-:S02]  /*5a00*/  F2FP.F16.F32.PACK_AB R68, RZ, R68 ;  /* 0x00000044ff44723e */ /* 0x000fc400000000ff */
[----:B------:R-:W-:Y:S01]  /*5a10*/  F2FP.F16.F32.PACK_AB R69, RZ, R69 ;  /* 0x00000045ff45723e */ /* 0x000fe200000000ff */
[----:B------:R-:W-:Y:S01]  /*5a20*/  @P1 STG.E.U16 desc[UR38][R8.64+0x60], R50 ;  /* 0x0000603208001986 */ /* 0x000fe2000c101526 */
[C---:B------:R-:W-:Y:S02]  /*5a30*/  ISETP.GT.AND P1, PT, R3.reuse, 0x8, P0 ;  /* 0x000000080300780c */ /* 0x040fe40000724270 */
[C---:B------:R-:W-:Y:S01]  /*5a40*/  ISETP.GT.AND P0, PT, R4.reuse, 0x40, PT ;  /* 0x000000400400780c */ /* 0x040fe20003f04270 */
[----:B------:R-:W-:Y:S01]  /*5a50*/  @P3 STG.E.U16 desc[UR38][R8.64+0x62], R51 ;  /* 0x0000623308003986 */ /* 0x000fe2000c101526 */
[----:B------:R-:W-:Y:S02]  /*5a60*/  ISETP.GT.AND P3, PT, R4, 0x39, PT ;  /* 0x000000390400780c */ /* 0x000fe40003f64270 */
[----:B------:R-:W-:Y:S01]  /*5a70*/  F2FP.F16.F32.PACK_AB R70, RZ, R70 ;  /* 0x00000046ff46723e */ /* 0x000fe200000000ff */
[----:B------:R-:W-:Y:S01]  /*5a80*/  @P4 STG.E.U16 desc[UR38][R6.64+0x70], R52 ;  /* 0x0000703406004986 */ /* 0x000fe2000c101526 */
[----:B------:R-:W-:-:S02]  /*5a90*/  ISETP.GT.AND P2, PT, R3, RZ, P3 ;  /* 0x000000ff0300720c */ /* 0x000fc40001f44270 */
[C---:B------:R-:W-:Y:S02]  /*5aa0*/  ISETP.GT.AND P3, PT, R3.reuse, 0x8, P3 ;  /* 0x000000080300780c */ /* 0x040fe40001f64270 */
[----:B------:R-:W-:Y:S02]  /*5ab0*/  ISETP.GT.AND P4, PT, R3, RZ, P0 ;  /* 0x000000ff0300720c */ /* 0x000fe40000784270 */
[----:B------:R-:W-:Y:S02]  /*5ac0*/  F2FP.F16.F32.PACK_AB R71, RZ, R71 ;  /* 0x00000047ff47723e */ /* 0x000fe400000000ff */
[----:B------:R-:W-:Y:S02]  /*5ad0*/  F2FP.F16.F32.PACK_AB R72, RZ, R72 ;  /* 0x00000048ff48723e */ /* 0x000fe400000000ff */
[----:B------:R-:W-:Y:S02]  /*5ae0*/  F2FP.F16.F32.PACK_AB R73, RZ, R73 ;  /* 0x00000049ff49723e */ /* 0x000fe400000000ff */
        /* <DEDUP_REMOVED lines=33> */
[----:B------:R-:W-:-:S03]  /*5d00*/  F2FP.F16.F32.PACK_AB R87, RZ, R87 ;  /* 0x00000057ff57723e */ /* 0x000fc600000000ff */
[----:B------:R-:W-:Y:S04]  /*5d10*/  @P2 STG.E.U16 desc[UR38][R6.64+0x92], R61 ;  /* 0x0000923d06002986 */ /* 0x000fe8000c101526 */
[----:B------:R-:W-:Y:S01]  /*5d20*/  @P1 STG.E.U16 desc[UR38][R8.64+0x90], R62 ;  /* 0x0000903e08001986 */ /* 0x000fe2000c101526 */
[----:B------:R-:W-:Y:S02]  /*5d30*/  ISETP.GT.AND P1, PT, R3, 0x8, P0 ;  /* 0x000000080300780c */ /* 0x000fe40000724270 */
[C---:B------:R-:W-:Y:S01]  /*5d40*/  ISETP.GT.AND P0, PT, R4.reuse, 0x58, PT ;  /* 0x000000580400780c */ /* 0x040fe20003f04270 */
[----:B------:R-:W-:Y:S01]  /*5d50*/  @P3 STG.E.U16 desc[UR38][R8.64+0x92], R63 ;  /* 0x0000923f08003986 */ /* 0x000fe2000c101526 */
[----:B------:R-:W-:-:S03]  /*5d60*/  ISETP.GT.AND P3, PT, R4, 0x51, PT ;  /* 0x000000510400780c */ /* 0x000fc60003f64270 */
[----:B------:R-:W-:Y:S01]  /*5d70*/  @P4 STG.E.U16 desc[UR38][R6.64+0xa0], R64 ;  /* 0x0000a04006004986 */ /* 0x000fe2000c101526 */
[C---:B------:R-:W-:Y:S02]  /*5d80*/  ISETP.GT.AND P2, PT, R3.reuse, RZ, P3 ;  /* 0x000000ff0300720c */ /* 0x040fe40001f44270 */
[C---:B------:R-:W-:Y:S02]  /*5d90*/  ISETP.GT.AND P3, PT, R3.reuse, 0x8, P3 ;  /* 0x000000080300780c */ /* 0x040fe40001f64270 */
[----:B------:R-:W-:-:S09]  /*5da0*/  ISETP.GT.AND P4, PT, R3, RZ, P0 ;  /* 0x000000ff0300720c */ /* 0x000fd20000784270 */
        /* <DEDUP_REMOVED lines=9> */
[C---:B------:R-:W-:Y:S02]  /*5e40*/  ISETP.GT.AND P3, PT, R3.reuse, RZ, P0 ;  /* 0x000000ff0300720c */ /* 0x040fe40000764270 */
[----:B------:R-:W-:-:S07]  /*5e50*/  ISETP.GT.AND P0, PT, R3, 0x8, P0 ;  /* 0x000000080300780c */ /* 0x000fce0000704270 */
[----:B------:R-:W-:Y:S04]  /*5e60*/  @P2 STG.E.U16 desc[UR38][R6.64+0xb2], R69 ;  /* 0x0000b24506002986 */ /* 0x000fe8000c101526 */
[----:B------:R-:W-:Y:S01]  /*5e70*/  @P1 STG.E.U16 desc[UR38][R8.64+0xb0], R70 ;  /* 0x0000b04608001986 */ /* 0x000fe2000c101526 */
[----:B------:R-:W-:-:S03]  /*5e80*/  ISETP.GT.AND P1, PT, R4, 0x68, PT ;  /* 0x000000680400780c */ /* 0x000fc60003f24270 */
        /* <DEDUP_REMOVED lines=11> */
[C---:B------:R-:W-:Y:S02]  /*5f40*/  ISETP.GT.AND P2, PT, R3.reuse, RZ, P0 ;  /* 0x000000ff0300720c */ /* 0x040fe40000744270 */
[----:B------:R-:W-:Y:S01]  /*5f50*/  ISETP.GT.AND P0, PT, R3, 0x8, P0 ;  /* 0x000000080300780c */ /* 0x000fe20000704270 */
[----:B------:R-:W-:Y:S01]  /*5f60*/  @P3 STG.E.U16 desc[UR38][R6.64+0xd0], R76 ;  /* 0x0000d04c06003986 */ /* 0x000fe2000c101526 */
[----:B------:R-:W-:-:S04]  /*5f70*/  ISETP.GT.AND P3, PT, R4, 0x70, PT ;  /* 0x000000700400780c */ /* 0x000fc80003f64270 */
[C---:B------:R-:W-:Y:S02]  /*5f80*/  ISETP.GT.AND P4, PT, R3.reuse, RZ, P3 ;  /* 0x000000ff0300720c */ /* 0x040fe40001f84270 */
[----:B------:R-:W-:-:S03]  /*5f90*/  ISETP.GT.AND P3, PT, R3, 0x8, P3 ;  /* 0x000000080300780c */ /* 0x000fc60001f64270 */
[----:B------:R-:W-:Y:S01]  /*5fa0*/  @P2 STG.E.U16 desc[UR38][R6.64+0xd2], R77 ;  /* 0x0000d24d06002986 */ /* 0x000fe2000c101526 */
[----:B------:R-:W-:-:S03]  /*5fb0*/  ISETP.GT.AND P2, PT, R4, 0x79, PT ;  /* 0x000000790400780c */ /* 0x000fc60003f44270 */
[----:B------:R-:W-:Y:S01]  /*5fc0*/  @P1 STG.E.U16 desc[UR38][R8.64+0xd0], R78 ;  /* 0x0000d04e08001986 */ /* 0x000fe2000c101526 */
[----:B------:R-:W-:-:S03]  /*5fd0*/  ISETP.GT.AND P1, PT, R4, 0x78, PT ;  /* 0x000000780400780c */ /* 0x000fc60003f24270 */
[----:B------:R-:W-:Y:S01]  /*5fe0*/  @P0 STG.E.U16 desc[UR38][R8.64+0xd2], R79 ;  /* 0x0000d24f08000986 */ /* 0x000fe2000c101526 */
[----:B------:R-:W-:-:S03]  /*5ff0*/  ISETP.GT.AND P0, PT, R4, 0x71, PT ;  /* 0x000000710400780c */ /* 0x000fc60003f04270 */
[----:B------:R-:W-:Y:S01]  /*6000*/  @P4 STG.E.U16 desc[UR38][R6.64+0xe0], R80 ;  /* 0x0000e05006004986 */ /* 0x000fe2000c101526 */
[C---:B------:R-:W-:Y:S02]  /*6010*/  ISETP.GT.AND P4, PT, R3.reuse, RZ, P0 ;  /* 0x000000ff0300720c */ /* 0x040fe40000784270 */
[----:B------:R-:W-:-:S11]  /*6020*/  ISETP.GT.AND P0, PT, R3, 0x8, P0 ;  /* 0x000000080300780c */ /* 0x000fd60000704270 */
[----:B------:R-:W-:Y:S02]  /*6030*/  @P4 IMAD.MOV.U32 R4, RZ, RZ, R6 ;  /* 0x000000ffff044224 */ /* 0x000fe400078e0006 */
[----:B------:R-:W-:-:S05]  /*6040*/  @P4 IMAD.MOV.U32 R5, RZ, RZ, R7 ;  /* 0x000000ffff054224 */ /* 0x000fca00078e0007 */
[----:B------:R0:W-:Y:S01]  /*6050*/  @P4 STG.E.U16 desc[UR38][R4.64+0xe2], R81 ;  /* 0x0000e25104004986 */ /* 0x0001e2000c101526 */
[C---:B------:R-:W-:Y:S02]  /*6060*/  ISETP.GT.AND P4, PT, R3.reuse, RZ, P2 ;  /* 0x000000ff0300720c */ /* 0x040fe40001784270 */
[----:B------:R-:W-:Y:S01]  /*6070*/  ISETP.GT.AND P2, PT, R3, 0x8, P2 ;  /* 0x000000080300780c */ /* 0x000fe20001744270 */
[----:B0-----:R-:W-:Y:S02]  /*6080*/  @P3 IMAD.MOV.U32 R4, RZ, RZ, R8 ;  /* 0x000000ffff043224 */ /* 0x001fe400078e0008 */
[----:B------:R-:W-:-:S05]  /*6090*/  @P3 IMAD.MOV.U32 R5, RZ, RZ, R9 ;  /* 0x000000ffff053224 */ /* 0x000fca00078e0009 */
[----:B------:R0:W-:Y:S01]  /*60a0*/  @P3 STG.E.U16 desc[UR38][R4.64+0xe0], R82 ;  /* 0x0000e05204003986 */ /* 0x0001e2000c101526 */
[C---:B------:R-:W-:Y:S02]  /*60b0*/  ISETP.GT.AND P3, PT, R3.reuse, RZ, P1 ;  /* 0x000000ff0300720c */ /* 0x040fe40000f64270 */
[----:B------:R-:W-:Y:S01]  /*60c0*/  ISETP.GT.AND P1, PT, R3, 0x8, P1 ;  /* 0x000000080300780c */ /* 0x000fe20000f24270 */
[----:B0-----:R-:W-:Y:S02]  /*60d0*/  @P0 IMAD.MOV.U32 R4, RZ, RZ, R8 ;  /* 0x000000ffff040224 */ /* 0x001fe400078e0008 */
[----:B------:R-:W-:-:S05]  /*60e0*/  @P0 IMAD.MOV.U32 R5, RZ, RZ, R9 ;  /* 0x000000ffff050224 */ /* 0x000fca00078e0009 */
[----:B------:R0:W-:Y:S03]  /*60f0*/  @P0 STG.E.U16 desc[UR38][R4.64+0xe2], R83 ;  /* 0x0000e25304000986 */ /* 0x0001e6000c101526 */
[----:B0-----:R-:W-:Y:S02]  /*6100*/  @P3 IMAD.MOV.U32 R4, RZ, RZ, R6 ;  /* 0x000000ffff043224 */ /* 0x001fe400078e0006 */
[----:B------:R-:W-:-:S05]  /*6110*/  @P3 IMAD.MOV.U32 R5, RZ, RZ, R7 ;  /* 0x000000ffff053224 */ /* 0x000fca00078e0007 */
[----:B------:R0:W-:Y:S04]  /*6120*/  @P3 STG.E.U16 desc[UR38][R4.64+0xf0], R84 ;  /* 0x0000f05404003986 */ /* 0x0001e8000c101526 */
[----:B------:R4:W-:Y:S01]  /*6130*/  @P4 STG.E.U16 desc[UR38][R6.64+0xf2], R85 ;  /* 0x0000f25506004986 */ /* 0x0009e2000c101526 */
[----:B0-----:R-:W-:Y:S02]  /*6140*/  @P1 IMAD.MOV.U32 R4, RZ, RZ, R8 ;  /* 0x000000ffff041224 */ /* 0x001fe400078e0008 */
[----:B------:R-:W-:-:S05]  /*6150*/  @P1 IMAD.MOV.U32 R5, RZ, RZ, R9 ;  /* 0x000000ffff051224 */ /* 0x000fca00078e0009 */
[----:B------:R4:W-:Y:S04]  /*6160*/  @P1 STG.E.U16 desc[UR38][R4.64+0xf0], R86 ;  /* 0x0000f05604001986 */ /* 0x0009e8000c101526 */
[----:B------:R4:W-:Y:S02]  /*6170*/  @P2 STG.E.U16 desc[UR38][R8.64+0xf2], R87 ;  /* 0x0000f25708002986 */ /* 0x0009e4000c101526 */
.L_x_158:
[----:B------:R-:W-:Y:S05]  /*6180*/  BSYNC B0 ;  /* 0x0000000000007941 */ /* 0x000fea0003800000 */
.L_x_32:
[----:B------:R-:W-:Y:S01]  /*6190*/  IADD3 R16, P0, R16, UR36, RZ ;  /* 0x0000002410107c10 */ /* 0x000fe2000ff1e0ff */
[----:B------:R-:W-:Y:S01]  /*61a0*/  ULDC.64 UR4, c[0x0][0x650] ;  /* 0x0001940000047ab9 */ /* 0x000fe20000000a00 */
[----:B------:R-:W-:Y:S01]  /*61b0*/  PRMT R3, RZ, 0x7610, R3 ;  /* 0x00007610ff037816 */ /* 0x000fe20000000003 */
[----:B------:R-:W-:Y:S01]  /*61c0*/  IMAD.MOV.U32 R100, RZ, RZ, -0x1 ;  /* 0xffffffffff647424 */ /* 0x000fe200078e00ff */
[----:B------:R-:W-:Y:S01]  /*61d0*/  IADD3.X R17, R17, UR42, RZ, P0, !PT ;  /* 0x0000002a11117c10 */ /* 0x000fe200087fe4ff */
[----:B------:R-:W-:Y:S01]  /*61e0*/  IMAD.MOV.U32 R99, RZ, RZ, -0x1 ;  /* 0xffffffffff637424 */ /* 0x000fe200078e00ff */
[----:B------:R-:W-:-:S04]  /*61f0*/  ISETP.GE.U32.AND P0, PT, R16, UR4, PT ;  /* 0x0000000410007c0c */ /* 0x000fc8000bf06070 */
[----:B------:R-:W-:-:S13]  /*6200*/  ISETP.GE.U32.AND.EX P0, PT, R17, UR5, PT, P0 ;  /* 0x0000000511007c0c */ /* 0x000fda000bf06100 */
[----:B------:R-:W-:Y:S05]  /*6210*/  @P0 BRA `(.L_x_159) ;  /* 0x00000004004c0947 */ /* 0x000fea0003800000 */
[----:B------:R-:W0:Y:S01]  /*6220*/  LDC.64 R10, c[0x0][0x628] ;  /* 0x00018a00ff0a7b82 */ /* 0x000e220000000a00 */
[----:B---3--:R-:W3:Y:S01]  /*6230*/  S2R R12, SR_CTAID.X ;  /* 0x00000000000c7919 */ /* 0x008ee20000002500 */
[----:B-12-4-:R-:W-:Y:S02]  /*6240*/  IMAD.MOV.U32 R8, RZ, RZ, R16 ;  /* 0x000000ffff087224 */ /* 0x016fe400078e0010 */
[----:B------:R-:W-:Y:S01]  /*6250*/  IMAD.MOV.U32 R9, RZ, RZ, R17 ;  /* 0x000000ffff097224 */ /* 0x000fe200078e0011 */
[----:B------:R-:W1:Y:S03]  /*6260*/  S2R R20, SR_CTAID.Y ;  /* 0x0000000000147919 */ /* 0x000e660000002600 */
[----:B------:R-:W2:Y:S08]  /*6270*/  LDC R0, c[0x0][0x630] ;  /* 0x00018c00ff007b82 */ /* 0x000eb00000000800 */
[----:B------:R-:W4:Y:S01]  /*6280*/  LDC.64 R14, c[0x0][0x620] ;  /* 0x00018800ff0e7b82 */ /* 0x000f220000000a00 */
[----:B0-----:R-:W-:-:S04]  /*6290*/  ISETP.NE.U32.AND P0, PT, R10, RZ, PT ;  /* 0x000000ff0a00720c */ /* 0x001fc80003f05070 */
[----:B------:R-:W-:-:S13]  /*62a0*/  ISETP.NE.AND.EX P0, PT, R11, RZ, PT, P0 ;  /* 0x000000ff0b00720c */ /* 0x000fda0003f05300 */
[----:B-1234-:R-:W-:Y:S05]  /*62b0*/  @!P0 BRA `(.L_x_160) ;  /* 0x0000000000288947 */ /* 0x01efea0003800000 */
        /* <DEDUP_REMOVED lines=10> */
.L_x_160:
[-CC-:B------:R-:W-:Y:S01]  /*6360*/  SHF.R.U64 R99, R8, R0.reuse, R9.reuse ;  /* 0x0000000008637219 */ /* 0x180fe20000001209 */
[----:B------:R-:W0:Y:S01]  /*6370*/  LDC.64 R26, c[0x0][0x640] ;  /* 0x00019000ff1a7b82 */ /* 0x000e220000000a00 */
[----:B------:R-:W-:Y:S01]  /*6380*/  SHF.R.U32.HI R0, RZ, R0, R9 ;  /* 0x00000000ff007219 */ /* 0x000fe20000011609 */
[----:B------:R-:W-:Y:S01]  /*6390*/  ULDC UR4, c[0x0][0x150] ;  /* 0x0000540000047ab9 */ /* 0x000fe20000000800 */
[----:B------:R-:W-:Y:S02]  /*63a0*/  IADD3 R3, P0, RZ, -R99, RZ ;  /* 0x80000063ff037210 */ /* 0x000fe40007f1e0ff */
[----:B------:R-:W-:-:S03]  /*63b0*/  I2FP.F32.U32 R7, R12 ;  /* 0x0000000c00077245 */ /* 0x000fc60000201000 */
[----:B------:R-:W1:Y:S01]  /*63c0*/  LDC R6, c[0x0][0x618] ;  /* 0x00018600ff067b82 */ /* 0x000e620000000800 */
[----:B------:R-:W-:Y:S02]  /*63d0*/  IMAD.X R5, RZ, RZ, ~R0, P0 ;  /* 0x000000ffff057224 */ /* 0x000fe400000e0e00 */
[----:B------:R-:W-:Y:S01]  /*63e0*/  FMUL R7, R7, UR4 ;  /* 0x0000000407077c20 */ /* 0x000fe20008400000 */
[----:B------:R-:W-:Y:S01]  /*63f0*/  ULDC UR4, c[0x0][0x154] ;  /* 0x0000550000047ab9 */ /* 0x000fe20000000800 */
[-C--:B------:R-:W-:Y:S02]  /*6400*/  IMAD R0, R5, R14.reuse, RZ ;  /* 0x0000000e05007224 */ /* 0x080fe400078e02ff */
[C---:B------:R-:W-:Y:S01]  /*6410*/  IMAD.WIDE.U32 R4, R3.reuse, R14, R16 ;  /* 0x0000000e03047225 */ /* 0x040fe200078e0010 */
[----:B------:R-:W2:Y:S01]  /*6420*/  LDC R11, c[0x0][0x608] ;  /* 0x00018200ff0b7b82 */ /* 0x000ea20000000800 */
[----:B------:R-:W3:Y:S02]  /*6430*/  F2I.U32.TRUNC.NTZ R7, R7 ;  /* 0x0000000700077305 */ /* 0x000ee4000020f000 */
[----:B------:R-:W-:-:S04]  /*6440*/  IMAD R3, R3, R15, R0 ;  /* 0x0000000f03037224 */ /* 0x000fc800078e0200 */
[----:B------:R-:W-:Y:S01]  /*6450*/  IMAD.IADD R3, R5, 0x1, R3 ;  /* 0x0000000105037824 */ /* 0x000fe200078e0203 */
[----:B------:R-:W4:Y:S01]  /*6460*/  LDC R8, c[0x0][0x658] ;  /* 0x00019600ff087b82 */ /* 0x000f220000000800 */
[----:B------:R-:W-:Y:S02]  /*6470*/  I2FP.F32.U32 R5, R20 ;  /* 0x0000001400057245 */ /* 0x000fe40000201000 */
[----:B0-----:R-:W-:-:S04]  /*6480*/  ISETP.NE.U32.AND P0, PT, R26, RZ, PT ;  /* 0x000000ff1a00720c */ /* 0x001fc80003f05070 */
[----:B------:R-:W-:Y:S01]  /*6490*/  ISETP.NE.AND.EX P0, PT, R27, RZ, PT, P0 ;  /* 0x000000ff1b00720c */ /* 0x000fe20003f05300 */
[----:B------:R-:W0:Y:S01]  /*64a0*/  LDC R9, c[0x0][0x144] ;  /* 0x00005100ff097b82 */ /* 0x000e220000000800 */
[-C--:B-1----:R-:W-:Y:S01]  /*64b0*/  SHF.R.U64 R13, R4, R6.reuse, R3 ;  /* 0x00000006040d7219 */ /* 0x082fe20000001203 */
[----:B---3--:R-:W-:Y:S01]  /*64c0*/  IMAD.MOV R7, RZ, RZ, -R7 ;  /* 0x000000ffff077224 */ /* 0x008fe200078e0a07 */
[----:B------:R-:W-:Y:S01]  /*64d0*/  SHF.R.U32.HI R0, RZ, R6, R3 ;  /* 0x00000006ff007219 */ /* 0x000fe20000011603 */
[----:B------:R-:W-:-:S04]  /*64e0*/  FMUL R6, R5, UR4 ;  /* 0x0000000405067c20 */ /* 0x000fc80008400000 */
[----:B------:R-:W1:Y:S01]  /*64f0*/  LDC R21, c[0x0][0x148] ;  /* 0x00005200ff157b82 */ /* 0x000e620000000800 */
[----:B------:R3:W0:Y:S01]  /*6500*/  F2I.U32.TRUNC.NTZ R14, R6 ;  /* 0x00000006000e7305 */ /* 0x000622000020f000 */
[-CC-:B--2---:R-:W-:Y:S02]  /*6510*/  SHF.R.U64 R10, R13, R11.reuse, R0.reuse ;  /* 0x0000000b0d0a7219 */ /* 0x184fe40000001200 */
[----:B------:R-:W-:-:S04]  /*6520*/  SHF.R.U32.HI R3, RZ, R11, R0 ;  /* 0x0000000bff037219 */ /* 0x000fc80000011600 */
[----:B-----5:R-:W2:Y:S01]  /*6530*/  LDC R24, c[0x0][0x648] ;  /* 0x00019200ff187b82 */ /* 0x020ea20000000800 */
[-CC-:B----4-:R-:W-:Y:S02]  /*6540*/  SHF.R.U64 R15, R10, R8.reuse, R3.reuse ;  /* 0x000000080a0f7219 */ /* 0x190fe40000001203 */
[----:B------:R-:W-:-:S03]  /*6550*/  SHF.R.U32.HI R5, RZ, R8, R3 ;  /* 0x00000008ff057219 */ /* 0x000fc60000011603 */
[----:B------:R-:W-:Y:S02]  /*6560*/  IMAD.MOV.U32 R4, RZ, RZ, R15 ;  /* 0x000000ffff047224 */ /* 0x000fe400078e000f */
[----:B------:R-:W4:Y:S01]  /*6570*/  LDC R28, c[0x0][0x638] ;  /* 0x00018e00ff1c7b82 */ /* 0x000f220000000800 */
[----:B0-----:R-:W-:-:S07]  /*6580*/  IMAD R25, R9, R7, R12 ;  /* 0x0000000709197224 */ /* 0x001fce00078e020c */
[----:B------:R-:W0:Y:S08]  /*6590*/  LDC R29, c[0x0][0x610] ;  /* 0x00018400ff1d7b82 */ /* 0x000e300000000800 */
[----:B------:R-:W0:Y:S01]  /*65a0*/  LDC R30, c[0x0][0x600] ;  /* 0x00018000ff1e7b82 */ /* 0x000e220000000800 */
[----:B-1-3--:R-:W-:Y:S05]  /*65b0*/  @!P0 BRA `(.L_x_161) ;  /* 0x0000000000288947 */ /* 0x00afea0003800000 */
[----:B------:R-:W1:Y:S02]  /*65c0*/  LDC R0, c[0x0][0x64c] ;  /* 0x00019300ff007b82 */ /* 0x000e640000000800 */
[----:B-1----:R-:W-:-:S05]  /*65d0*/  IADD3 R3, P0, R15, R0, RZ ;  /* 0x000000000f037210 */ /* 0x002fca0007f1e0ff */
        /* <DEDUP_REMOVED lines=8> */
.L_x_161:
[----:B------:R-:W-:Y:S01]  /*6660*/  ISETP.NE.AND P0, PT, R2, 0x1, PT ;  /* 0x000000010200780c */ /* 0x000fe20003f05270 */
[----:B------:R-:W-:Y:S01]  /*6670*/  IMAD.MOV R14, RZ, RZ, -R14 ;  /* 0x000000ffff0e7224 */ /* 0x000fe200078e0a0e */
[----:B--2---:R-:W-:Y:S02]  /*6680*/  SHF.R.U64 R0, R4, R24, R5 ;  /* 0x0000001804007219 */ /* 0x004fe40000001205 */
[----:B------:R-:W-:Y:S02]  /*6690*/  LOP3.LUT R3, R10, R97, RZ, 0xc0, !PT ;  /* 0x000000610a037212 */ /* 0x000fe400078ec0ff */
[----:B------:R-:W-:Y:S01]  /*66a0*/  LOP3.LUT R6, R13, R96, RZ, 0xc0, !PT ;  /* 0x000000600d067212 */ /* 0x000fe200078ec0ff */
[----:B------:R-:W-:Y:S02]  /*66b0*/  IMAD.MOV R4, RZ, RZ, -R0 ;  /* 0x000000ffff047224 */ /* 0x000fe400078e0a00 */
[----:B------:R-:W-:Y:S02]  /*66c0*/  IMAD R0, R92, R0, R3 ;  /* 0x000000005c007224 */ /* 0x000fe400078e0203 */
[----:B----4-:R-:W-:-:S02]  /*66d0*/  IMAD R3, R4, R28, R15 ;  /* 0x0000001c04037224 */ /* 0x010fc400078e020f */
[----:B------:R-:W-:Y:S02]  /*66e0*/  @P0 IMAD R25, R21, R14, R20 ;  /* 0x0000000e15190224 */ /* 0x000fe400078e0214 */
[----:B0-----:R-:W-:Y:S02]  /*66f0*/  IMAD R5, R3, R30, R6 ;  /* 0x0000001e03057224 */ /* 0x001fe400078e0206 */
[----:B------:R-:W-:Y:S02]  /*6700*/  IMAD R0, R0, R29, R25 ;  /* 0x0000001d00007224 */ /* 0x000fe400078e0219 */
[----:B------:R-:W-:-:S03]  /*6710*/  IMAD.MOV.U32 R4, RZ, RZ, 0x1 ;  /* 0x00000001ff047424 */ /* 0x000fc600078e00ff */
[----:B------:R-:W-:Y:S02]  /*6720*/  SEL R100, R5, R0, !P0 ;  /* 0x0000000005647207 */ /* 0x000fe40004000000 */
[----:B------:R-:W-:Y:S02]  /*6730*/  PRMT R3, R4, 0x7610, R3 ;  /* 0x0000761004037816 */ /* 0x000fe40000000003 */
[----:B------:R-:W-:-:S07]  /*6740*/  SEL R0, R0, R5, !P0 ;  /* 0x0000000500007207 */ /* 0x000fce0004000000 */
.L_x_159:
[----:B------:R-:W-:Y:S01]  /*6750*/  LOP3.LUT P0, RZ, R3, 0xff, RZ, 0xc0, !PT ;  /* 0x000000ff03ff7812 */ /* 0x000fe2000780c0ff */
[----:B------:R-:W-:Y:S01]  /*6760*/  UIMAD.WIDE.U32 UR4, UR41, -0x55555555, URZ ;  /* 0xaaaaaaab290478a5 */ /* 0x000fe2000f8e003f */
[----:B------:R-:W-:-:S03]  /*6770*/  IMAD.MOV.U32 R101, RZ, RZ, R0 ;  /* 0x000000ffff657224 */ /* 0x000fc600078e0000 */
[----:B------:R-:W-:-:S04]  /*6780*/  USHF.R.U32.HI UR4, URZ, 0x2, UR5 ;  /* 0x000000023f047899 */ /* 0x000fc80008011605 */
[----:B------:R-:W-:-:S04]  /*6790*/  UIMAD UR41, UR4, -0x6, UR41 ;  /* 0xfffffffa042978a4 */ /* 0x000fc8000f8e0229 */
[----:B------:R-:W-:Y:S08]  /*67a0*/  @P0 BRA `(.L_x_162) ;  /* 0xffffffac00280947 */ /* 0x000ff0000383ffff */
[----:B------:R-:W-:Y:S05]  /*67b0*/  EXIT ;  /* 0x000000000000794d */ /* 0x000fea0003800000 */
.L_x_7:
        /* <DEDUP_REMOVED lines=26> */
.L_x_164:
[----:B------:R-:W0:Y:S01]  /*6960*/  LDC.64 R28, c[0x0][0x640] ;  /* 0x00019000ff1c7b82 */ /* 0x000e220000000a00 */
[-CC-:B------:R-:W-:Y:S01]  /*6970*/  SHF.R.U64 R22, R12, R20.reuse, R13.reuse ;  /* 0x000000140c167219 */ /* 0x180fe2000000120d */
[----:B------:R-:W-:Y:S01]  /*6980*/  IMAD.MOV.U32 R26, RZ, RZ, 0x1 ;  /* 0x00000001ff1a7424 */ /* 0x000fe200078e00ff */
[----:B------:R-:W-:Y:S02]  /*6990*/  SHF.R.U32.HI R8, RZ, R20, R13 ;  /* 0x00000014ff087219 */ /* 0x000fe4000001160d */
[----:B------:R-:W-:-:S03]  /*69a0*/  IADD3 R11, P0, RZ, -R22, RZ ;  /* 0x80000016ff0b7210 */ /* 0x000fc60007f1e0ff */
[----:B------:R-:W1:Y:S02]  /*69b0*/  LDC R12, c[0x0][0x618] ;  /* 0x00018600ff0c7b82 */ /* 0x000e640000000800 */
[----:B------:R-:W-:-:S04]  /*69c0*/  IMAD.X R9, RZ, RZ, ~R8, P0 ;  /* 0x000000ffff097224 */ /* 0x000fc800000e0e08 */
[-C--:B------:R-:W-:Y:S02]  /*69d0*/  IMAD R10, R9, R24.reuse, RZ ;  /* 0x00000018090a7224 */ /* 0x080fe400078e02ff */
[----:B------:R-:W2:Y:S01]  /*69e0*/  LDC R20, c[0x0][0x608] ;  /* 0x00018200ff147b82 */ /* 0x000ea20000000800 */
[----:B------:R-:W-:-:S04]  /*69f0*/  IMAD.WIDE.U32 R8, R11, R24, R16 ;  /* 0x000000180b087225 */ /* 0x000fc800078e0010 */
[----:B------:R-:W-:Y:S02]  /*6a00*/  IMAD R11, R11, R25, R10 ;  /* 0x000000190b0b7224 */ /* 0x000fe400078e020a */
[----:B------:R-:W-:Y:S01]  /*6a10*/  IMAD.MOV.U32 R10, RZ, RZ, -0x1 ;  /* 0xffffffffff0a7424 */ /* 0x000fe200078e00ff */
        /* <DEDUP_REMOVED lines=28> */
.L_x_165:
[----:B------:R-:W-:Y:S01]  /*6be0*/  ISETP.NE.AND P0, PT, R2, 0x1, PT ;  /* 0x000000010200780c */ /* 0x000fe20003f05270 */
[----:B------:R-:W-:Y:S01]  /*6bf0*/  IMAD.MOV.U32 R12, RZ, RZ, R22 ;  /* 0x000000ffff0c7224 */ /* 0x000fe200078e0016 */
[----:B-1----:R-:W-:Y:S02]  /*6c00*/  SHF.R.U64 R8, R8, R24, R9 ;  /* 0x0000001808087219 */ /* 0x002fe40000001209 */
[----:B------:R-:W-:Y:S01]  /*6c10*/  LOP3.LUT R5, R19, R30, RZ, 0xc0, !PT ;  /* 0x0000001e13057212 */ /* 0x000fe200078ec0ff */
[----:B0-----:R-:W-:Y:S01]  /*6c20*/  VIADD R19, R23, 0xffffffff ;  /* 0xffffffff17137836 */ /* 0x001fe20000000000 */
[----:B------:R-:W-:Y:S01]  /*6c30*/  SHF.L.U32 R26, R26, R27, RZ ;  /* 0x0000001b1a1a7219 */ /* 0x000fe200000006ff */
[----:B------:R-:W-:-:S03]  /*6c40*/  IMAD.MOV R9, RZ, RZ, -R8 ;  /* 0x000000ffff097224 */ /* 0x000fc600078e0a08 */
[----:B------:R-:W-:Y:S01]  /*6c50*/  LOP3.LUT R19, R14, R19, RZ, 0xc0, !PT ;  /* 0x000000130e137212 */ /* 0x000fe200078ec0ff */
[----:B------:R-:W-:Y:S02]  /*6c60*/  IMAD R5, R26, R8, R5 ;  /* 0x000000081a057224 */ /* 0x000fe400078e0205 */
[----:B------:R-:W-:Y:S02]  /*6c70*/  @P0 IMAD R6, R7, R21, R4 ;  /* 0x0000001507060224 */ /* 0x000fe400078e0204 */
[----:B--2---:R-:W-:Y:S02]  /*6c80*/  IMAD R4, R9, R25, R20 ;  /* 0x0000001909047224 */ /* 0x004fe400078e0214 */
[----:B---3--:R-:W-:Y:S02]  /*6c90*/  IMAD R6, R5, R31, R6 ;  /* 0x0000001f05067224 */ /* 0x008fe400078e0206 */
[----:B------:R-:W-:Y:S02]  /*6ca0*/  IMAD R19, R4, R23, R19 ;  /* 0x0000001704137224 */ /* 0x000fe400078e0213 */
[----:B------:R-:W-:-:S03]  /*6cb0*/  IMAD.MOV.U32 R8, RZ, RZ, 0x1 ;  /* 0x00000001ff087424 */ /* 0x000fc600078e00ff */
[----:B------:R-:W-:Y:S02]  /*6cc0*/  SEL R20, R19, R6, !P0 ;  /* 0x0000000613147207 */ /* 0x000fe40004000000 */
[----:B------:R-:W-:-:S07]  /*6cd0*/  SEL R19, R6, R19, !P0 ;  /* 0x0000001306137207 */ /* 0x000fce0004000000 */
.L_x_163:
[----:B------:R-:W-:-:S08]  /*6ce0*/  NOP ;  /* 0x0000000000007918 */ /* 0x000fd00000000000 */
[----:B------:R-:W0:-:S00]  /*6cf0*/  USETMAXREG.DEALLOC.CTAPOOL 0x28 ;  /* 0x00000028000079c8 */ /* 0x000e0000080e0500 */
[----:B0-----:R-:W-:-:S13]  /*6d00*/  ISETP.NE.AND P0, PT, R3, RZ, PT ;  /* 0x000000ff0300720c */ /* 0x001fda0003f05270 */
[----:B------:R-:W-:Y:S05]  /*6d10*/  @P0 EXIT ;  /* 0x000000000000094d */ /* 0x000fea0003800000 */
[----:B------:R-:W-:Y:S01]  /*6d20*/  LOP3.LUT P0, RZ, R8, 0xff, RZ, 0xc0, !PT ;  /* 0x000000ff08ff7812 */ /* 0x000fe2000780c0ff */
[----:B------:R-:W-:Y:S02]  /*6d30*/  IMAD.MOV.U32 R3, RZ, RZ, 0x1 ;  /* 0x00000001ff037424 */ /* 0x000fe400078e00ff */
[----:B------:R-:W-:-:S10]  /*6d40*/  IMAD.MOV.U32 R13, RZ, RZ, RZ ;  /* 0x000000ffff0d7224 */ /* 0x000fd400078e00ff */
[----:B------:R-:W-:Y:S05]  /*6d50*/  @!P0 BRA `(.L_x_166) ;  /* 0x0000000c00448947 */ /* 0x000fea0003800000 */
[----:B------:R-:W0:Y:S01]  /*6d60*/  LDC R3, c[0x0][0x28c] ;  /* 0x0000a300ff037b82 */ /* 0x000e220000000800 */
[----:B------:R-:W-:Y:S01]  /*6d70*/  ULDC UR6, c[0x0][0x658] ;  /* 0x0001960000067ab9 */ /* 0x000fe20000000800 */
[----:B------:R-:W-:Y:S01]  /*6d80*/  UMOV UR7, 0xffffffff ;  /* 0xffffffff00077882 */ /* 0x000fe20000000000 */
[----:B------:R-:W-:Y:S01]  /*6d90*/  BSSY B0, `(.L_x_166) ;  /* 0x00000cd000007945 */ /* 0x000fe20003800000 */
[----:B------:R-:W-:Y:S01]  /*6da0*/  USHF.L.U32 UR7, UR7, UR6, URZ ;  /* 0x0000000607077299 */ /* 0x000fe2000800063f */
[----:B------:R-:W-:Y:S01]  /*6db0*/  IMAD.MOV.U32 R11, RZ, RZ, 0x1 ;  /* 0x00000001ff0b7424 */ /* 0x000fe200078e00ff */
[----:B------:R-:W-:Y:S01]  /*6dc0*/  LOP3.LUT R10, R18, 0x2, RZ, 0xfc, !PT ;  /* 0x00000002120a7812 */ /* 0x000fe200078efcff */
[----:B------:R-:W-:Y:S01]  /*6dd0*/  IMAD.MOV.U32 R13, RZ, RZ, RZ ;  /* 0x000000ffff0d7224 */ /* 0x000fe200078e00ff */
[----:B------:R-:W1:Y:S01]  /*6de0*/  S2UR UR4, SR_CgaCtaId ;  /* 0x00000000000479c3 */ /* 0x000e620000008800 */
[----:B------:R-:W-:Y:S01]  /*6df0*/  ULDC UR5, c[0x0][0x600] ;  /* 0x0001800000057ab9 */ /* 0x000fe20000000800 */
[----:B------:R-:W-:Y:S01]  /*6e00*/  UMOV UR8, 0x1 ;  /* 0x0000000100087882 */ /* 0x000fe20000000000 */
[----:B------:R-:W-:-:S02]  /*6e10*/  UIADD3 UR5, UR5, -0x1, URZ ;  /* 0xffffffff05057890 */ /* 0x000fc4000fffe03f */
[----:B------:R-:W-:Y:S02]  /*6e20*/  USHF.L.U32 UR21, UR8, UR6, URZ ;  /* 0x0000000608157299 */ /* 0x000fe4000800063f */
[----:B------:R-:W-:Y:S01]  /*6e30*/  ULOP3.LUT UR13, URZ, UR7, URZ, 0x33, !UPT ;  /* 0x000000073f0d7292 */ /* 0x000fe2000f8e333f */
[----:B------:R-:W-:Y:S01]  /*6e40*/  ULDC.64 UR30, c[0x0][0x198] ;  /* 0x00006600001e7ab9 */ /* 0x000fe20000000a00 */
[----:B0-----:R-:W-:-:S05]  /*6e50*/  VIADD R3, R3, 0x3f ;  /* 0x0000003f03037836 */ /* 0x001fca0000000000 */
[----:B------:R-:W-:Y:S01]  /*6e60*/  SHF.R.S32.HI R4, RZ, 0x1f, R3 ;  /* 0x0000001fff047819 */ /* 0x000fe20000011403 */
[----:B-1----:R-:W-:-:S03]  /*6e70*/  USHF.L.U32 UR4, UR4, 0x4, URZ ;  /* 0x0000000404047899 */ /* 0x002fc6000800063f */
[----:B------:R-:W-:Y:S01]  /*6e80*/  LEA.HI R4, R4, R3, RZ, 0x6 ;  /* 0x0000000304047211 */ /* 0x000fe200078f30ff */
[----:B------:R-:W-:-:S03]  /*6e90*/  IMAD.MOV.U32 R3, RZ, RZ, 0x1 ;  /* 0x00000001ff037424 */ /* 0x000fc600078e00ff */
[----:B------:R-:W-:-:S05]  /*6ea0*/  SHF.R.S32.HI R8, RZ, 0x6, R4 ;  /* 0x00000006ff087819 */ /* 0x000fca0000011404 */
[----:B------:R-:W-:-:S07]  /*6eb0*/  VIADD R9, R8, 0x1 ;  /* 0x0000000108097836 */ /* 0x000fce0000000000 */
.L_x_177:
[----:B------:R-:W-:-:S03]  /*6ec0*/  UMOV UR6, 0xffffffff ;  /* 0xffffffff00067882 */ /* 0x000fc60000000000 */
[----:B------:R-:W-:Y:S05]  /*6ed0*/  BRA.DIV UR6, `(.L_x_167) ;  /* 0x0000001206147947 */ /* 0x000fea000b800000 */
[----:B------:R-:W-:-:S13]  /*6ee0*/  ELECT P6, URZ, PT ;  /* 0x00000000003f782f */ /* 0x000fda00038c0000 */
.L_x_190:
[----:B------:R-:W-:Y:S04]  /*6ef0*/  BSSY B1, `(.L_x_168) ;  /* 0x0000044000017945 */ /* 0x000fe80003800000 */
[----:B------:R-:W-:Y:S05]  /*6f00*/  @!P6 BRA `(.L_x_169) ;  /* 0x000000040008e947 */ /* 0x000fea0003800000 */
[----:B------:R-:W0:Y:S02]  /*6f10*/  LDC R4, c[0x0][0x28c] ;  /* 0x0000a300ff047b82 */ /* 0x000e240000000800 */
[----:B0-----:R-:W-:-:S13]  /*6f20*/  ISETP.GE.AND P0, PT, R4, 0x1, PT ;  /* 0x000000010400780c */ /* 0x001fda0003f06270 */
[----:B------:R-:W-:Y:S05]  /*6f30*/  @!P0 BRA `(.L_x_169) ;  /* 0x0000000000fc8947 */ /* 0x000fea0003800000 */
[----:B------:R-:W-:Y:S02]  /*6f40*/  IMAD.SHL.U32 R19, R19, 0x80, RZ ;  /* 0x0000008013137824 */ /* 0x000fe400078e00ff */
[----:B------:R-:W-:Y:S02]  /*6f50*/  IMAD.SHL.U32 R20, R20, 0x80, RZ ;  /* 0x0000008014147824 */ /* 0x000fe400078e00ff */
[----:B------:R-:W-:Y:S02]  /*6f60*/  IMAD.MOV.U32 R23, RZ, RZ, RZ ;  /* 0x000000ffff177224 */ /* 0x000fe400078e00ff */
[----:B------:R-:W-:Y:S02]  /*6f70*/  IMAD.U32 R24, RZ, RZ, UR4 ;  /* 0x00000004ff187e24 */ /* 0x000fe4000f8e00ff */
[----:B------:R-:W-:Y:S02]  /*6f80*/  IMAD.MOV.U32 R4, RZ, RZ, R9 ;  /* 0x000000ffff047224 */ /* 0x000fe400078e0009 */
[----:B------:R-:W-:-:S02]  /*6f90*/  IMAD.MOV.U32 R5, RZ, RZ, R3 ;  /* 0x000000ffff057224 */ /* 0x000fc400078e0003 */
[----:B------:R-:W-:Y:S02]  /*6fa0*/  IMAD.MOV.U32 R6, RZ, RZ, R13 ;  /* 0x000000ffff067224 */ /* 0x000fe400078e000d */
[----:B------:R-:W-:-:S07]  /*6fb0*/  VIADD R25, R19, 0x40 ;  /* 0x0000004013197836 */ /* 0x000fce0000000000 */
.L_x_172:
[----:B------:R-:W0:Y:S01]  /*6fc0*/  S2R R15, SR_CgaCtaId ;  /* 0x00000000000f7919 */ /* 0x000e220000008800 */
[----:B------:R-:W-:Y:S02]  /*6fd0*/  MOV R7, 0x400 ;  /* 0x0000040000077802 */ /* 0x000fe40000000f00 */
[----:B------:R-:W-:-:S13]  /*6fe0*/  ISETP.NE.AND P1, PT, R0, RZ, PT ;  /* 0x000000ff0000720c */ /* 0x000fda0003f25270 */
[----:B------:R-:W1:Y:S01]  /*6ff0*/  @!P1 LDC R14, c[0x0][0x500] ;  /* 0x00014000ff0e9b82 */ /* 0x000e620000000800 */
[----:B0-----:R-:W-:Y:S02]  /*7000*/  LEA R21, R15, R7, 0x18 ;  /* 0x000000070f157211 */ /* 0x001fe400078ec0ff */
[----:B------:R-:W-:-:S03]  /*7010*/  SHF.L.U32 R7, R5, 0x1f, RZ ;  /* 0x0000001f05077819 */ /* 0x000fc600000006ff */
[----:B------:R-:W-:-:S04]  /*7020*/  IMAD R22, R6, 0x8, R21 ;  /* 0x0000000806167824 */ /* 0x000fc800078e0215 */
[----:B------:R-:W0:Y:S02]  /*7030*/  SYNCS.PHASECHK.TRANS64.TRYWAIT P0, [R22+URZ+0x30], R7 ;  /* 0x00003007160075a7 */ /* 0x000e24000800017f */
[----:B01----:R-:W-:Y:S05]  /*7040*/  @!P0 BRA `(.L_x_170) ;  /* 0x0000000c00d88947 */ /* 0x003fea0003800000 */
.L_x_191:
[----:B0-----:R-:W-:Y:S01]  /*7050*/  PRMT R7, R10, 0x9910, RZ ;  /* 0x000099100a077816 */ /* 0x001fe200000000ff */
[----:B------:R0:W-:Y:S03]  /*7060*/  @!P1 SYNCS.ARRIVE.TRANS64 RZ, [R22+URZ], R14 ;  /* 0x0000000e16ff99a7 */ /* 0x0001e6000800003f */
[----:B------:R-:W-:-:S13]  /*7070*/  ISETP.NE.AND P0, PT, R7, 0x2, PT ;  /* 0x000000020700780c */ /* 0x000fda0003f05270 */
[----:B0-----:R-:W-:Y:S05]  /*7080*/  @P0 BRA `(.L_x_171) ;  /* 0x0000000000040947 */ /* 0x001fea0003800000 */
[----:B------:R-:W-:Y:S01]  /*7090*/  BPT.TRAP 0x1 ;  /* 0x000000040000795c */ /* 0x000fe20000300000 */
.L_x_171:
[----:B------:R-:W-:Y:S01]  /*70a0*/  IMAD R7, R6, 0x8, R15 ;  /* 0x0000000806077824 */ /* 0x000fe200078e020f */
[----:B------:R-:W-:Y:S01]  /*70b0*/  R2UR UR25, R22 ;  /* 0x00000000161972ca */ /* 0x000fe200000e0000 */
[----:B------:R-:W-:Y:S01]  /*70c0*/  VIADD R4, R4, 0xffffffff ;  /* 0xffffffff04047836 */ /* 0x000fe20000000000 */
[----:B------:R-:W-:Y:S01]  /*70d0*/  R2UR UR27, R24 ;  /* 0x00000000181b72ca */ /* 0x000fe200000e0000 */
[----:B------:R-:W-:Y:S01]  /*70e0*/  IMAD.SHL.U32 R7, R7, 0x400, RZ ;  /* 0x0000040007077824 */ /* 0x000fe200078e00ff */
[----:B------:R-:W-:Y:S01]  /*70f0*/  R2UR UR28, R12 ;  /* 0x000000000c1c72ca */ /* 0x000fe200000e0000 */
[----:B------:R-:W-:Y:S01]  /*7100*/  UIADD3 UR6, UP0, UR30, 0xf0, URZ ;  /* 0x000000f01e067890 */ /* 0x000fe2000ff1e03f */
[----:B------:R-:W-:Y:S01]  /*7110*/  R2UR UR26, R19 ;  /* 0x00000000131a72ca */ /* 0x000fe200000e0000 */
[--C-:B------:R-:W-:Y:S01]  /*7120*/  IMAD R7, R7, 0x2, R21.reuse ;  /* 0x0000000207077824 */ /* 0x100fe200078e0215 */
[----:B------:R-:W-:Y:S01]  /*7130*/  R2UR UR18, R25 ;  /* 0x00000000191272ca */ /* 0x000fe200000e0000 */
[C---:B------:R-:W-:Y:S01]  /*7140*/  IMAD R21, R6.reuse, 0x4000, R21 ;  /* 0x0000400006157824 */ /* 0x040fe200078e0215 */
[----:B------:R-:W-:Y:S01]  /*7150*/  UIADD3 UR32, UP1, UR30, 0x1f0, URZ ;  /* 0x000001f01e207890 */ /* 0x000fe2000ff3e03f */
[----:B------:R-:W-:Y:S01]  /*7160*/  R2UR UR10, R23 ;  /* 0x00000000170a72ca */ /* 0x000fe200000e0000 */
[----:B------:R-:W-:Y:S01]  /*7170*/  UIADD3.X UR7, URZ, UR31, URZ, UP0, !UPT ;  /* 0x0000001f3f077290 */ /* 0x000fe200087fe43f */
[----:B------:R-:W-:Y:S01]  /*7180*/  R2UR UR16, R7 ;  /* 0x00000000071072ca */ /* 0x000fe200000e0000 */
[----:B------:R-:W-:Y:S01]  /*7190*/  VIADD R6, R6, 0x1 ;  /* 0x0000000106067836 */ /* 0x000fe20000000000 */
[----:B------:R-:W-:Y:S01]  /*71a0*/  R2UR UR8, R21 ;  /* 0x00000000150872ca */ /* 0x000fe200000e0000 */
[----:B------:R-:W-:Y:S01]  /*71b0*/  UIADD3.X UR33, URZ, UR31, URZ, UP1, !UPT ;  /* 0x0000001f3f217290 */ /* 0x000fe20008ffe43f */
[----:B------:R-:W-:Y:S01]  /*71c0*/  R2UR UR11, R20 ;  /* 0x00000000140b72ca */ /* 0x000fe200000e0000 */
[----:B------:R-:W-:Y:S01]  /*71d0*/  UMOV UR22, 0xf0000 ;  /* 0x000f000000167882 */ /* 0x000fe20000000000 */
[----:B------:R-:W-:Y:S01]  /*71e0*/  ISETP.GT.AND P1, PT, R4, 0x1, PT ;  /* 0x000000010400780c */ /* 0x000fe20003f24270 */
[----:B------:R-:W-:Y:S01]  /*71f0*/  UMOV UR14, 0x0 ;  /* 0x00000000000e7882 */ /* 0x000fe20000000000 */
[----:B------:R-:W-:Y:S01]  /*7200*/  ISETP.NE.AND P0, PT, R6, 0x6, PT ;  /* 0x000000060600780c */ /* 0x000fe20003f05270 */
[----:B------:R-:W-:Y:S01]  /*7210*/  UMOV UR15, 0x10000000 ;  /* 0x10000000000f7882 */ /* 0x000fe20000000000 */
[----:B------:R-:W-:Y:S01]  /*7220*/  UMOV UR17, UR25 ;  /* 0x0000001900117c82 */ /* 0x000fe20008000000 */
[----:B------:R-:W-:Y:S01]  /*7230*/  UMOV UR19, UR27 ;  /* 0x0000001b00137c82 */ /* 0x000fe20008000000 */
[----:B------:R-:W-:Y:S01]  /*7240*/  UMOV UR20, UR28 ;  /* 0x0000001c00147c82 */ /* 0x000fe20008000000 */
[----:B------:R-:W-:Y:S01]  /*7250*/  UIADD3 UR24, UR16, 0x180, URZ ;  /* 0x0000018010187890 */ /* 0x000fe2000fffe03f */
[----:B------:R-:W-:Y:S01]  /*7260*/  SEL R14, RZ, 0x1, P0 ;  /* 0x00000001ff0e7807 */ /* 0x000fe20000000000 */
[----:B------:R-:W-:Y:S01]  /*7270*/  UIADD3 UR16, UR16, 0x2180, URZ ;  /* 0x0000218010107890 */ /* 0x000fe2000fffe03f */
[----:B------:R-:W-:Y:S01]  /*7280*/  VIADD R23, R23, 0x40 ;  /* 0x0000004017177836 */ /* 0x000fe20000000000 */
[----:B------:R-:W-:Y:S01]  /*7290*/  UIADD3 UR8, UR8, 0x18180, URZ ;  /* 0x0001818008087890 */ /* 0x000fe2000fffe03f */
[----:B------:R-:W-:Y:S01]  /*72a0*/  LOP3.LUT R5, R5, R14, RZ, 0x3c, !PT ;  /* 0x0000000e05057212 */ /* 0x000fe200078e3cff */
[----:B------:R-:W-:Y:S01]  /*72b0*/  UMOV UR9, UR25 ;  /* 0x0000001900097c82 */ /* 0x000fe20008000000 */
[----:B------:R-:W-:Y:S01]  /*72c0*/  UMOV UR12, UR28 ;  /* 0x0000001c000c7c82 */ /* 0x000fe20008000000 */
[----:B------:R-:W-:Y:S01]  /*72d0*/  VIADD R24, R24, 0x40 ;  /* 0x0000004018187836 */ /* 0x000fe20000000000 */
[----:B------:R0:W-:Y:S01]  /*72e0*/  UTMALDG.3D.MULTICAST [UR24], [UR6], UR22, desc[UR14] ;  /* 0x00000e18060073b4 */ /* 0x0001e20008011816 */
[----:B------:R-:W-:Y:S01]  /*72f0*/  SEL R6, R6, RZ, P0 ;  /* 0x000000ff06067207 */ /* 0x000fe20000000000 */
[----:B------:R0:W-:Y:S02]  /*7300*/  UTMALDG.3D.MULTICAST [UR16], [UR6], UR22, desc[UR14] ;  /* 0x00000e10060073b4 */ /* 0x0001e40008011816 */
[----:B------:R0:W-:Y:S02]  /*7310*/  UTMALDG.3D [UR8], [UR32], desc[UR14] ;  /* 0x00000e08200075b4 */ /* 0x0001e40008011000 */
[----:B0-----:R-:W-:Y:S05]  /*7320*/  @P1 BRA `(.L_x_172) ;  /* 0xfffffffc00241947 */ /* 0x001fea000383ffff */
.L_x_169:
[----:B------:R-:W-:Y:S05]  /*7330*/  BSYNC B1 ;  /* 0x0000000000017941 */ /* 0x000fea0003800000 */
.L_x_168:
[----:B------:R-:W-:Y:S01]  /*7340*/  LOP3.LUT P1, RZ, R11, 0xff, RZ, 0xc0, !PT ;  /* 0x000000ff0bff7812 */ /* 0x000fe2000782c0ff */
[C---:B------:R-:W-:Y:S01]  /*7350*/  IMAD.IADD R13, R8.reuse, 0x1, R13 ;  /* 0x00000001080d7824 */ /* 0x040fe200078e020d */
[----:B------:R-:W-:Y:S01]  /*7360*/  ULDC.64 UR6, c[0x0][0x650] ;  /* 0x0001940000067ab9 */ /* 0x000fe20000000a00 */
[C---:B------:R-:W-:Y:S01]  /*7370*/  ISETP.GE.U32.AND P2, PT, R8.reuse, 0x6, PT ;  /* 0x000000060800780c */ /* 0x040fe20003f46070 */
[----:B------:R-:W-:Y:S01]  /*7380*/  BSSY B1, `(.L_x_173) ;  /* 0x000006b000017945 */ /* 0x000fe20003800000 */
[----:B------:R-:W-:Y:S01]  /*7390*/  IMAD.MOV.U32 R19, RZ, RZ, -0x1 ;  /* 0xffffffffff137424 */ /* 0x000fe200078e00ff */
[----:B------:R-:W-:Y:S01]  /*73a0*/  ISETP.GT.U32.AND P0, PT, R13, 0x5, PT ;  /* 0x000000050d00780c */ /* 0x000fe20003f04070 */
[----:B------:R-:W-:Y:S01]  /*73b0*/  IMAD.MOV.U32 R20, RZ, RZ, -0x1 ;  /* 0xffffffffff147424 */ /* 0x000fe200078e00ff */
[----:B------:R-:W-:Y:S01]  /*73c0*/  PRMT R11, RZ, 0x7610, R11 ;  /* 0x00007610ff0b7816 */ /* 0x000fe2000000000b */
[----:B------:R-:W-:Y:S01]  /*73d0*/  IMAD.MOV.U32 R12, RZ, RZ, -0x1 ;  /* 0xffffffffff0c7424 */ /* 0x000fe200078e00ff */
[----:B------:R-:W-:-:S03]  /*73e0*/  ISETP.LT.U32.AND P0, PT, R8, 0x6, P0 ;  /* 0x000000060800780c */ /* 0x000fc60000701070 */
[----:B------:R-:W0:Y:S01]  /*73f0*/  @P1 S2R R5, SR_CgaCtaId ;  /* 0x0000000000051919 */ /* 0x000e220000008800 */
[----:B------:R-:W-:-:S04]  /*7400*/  @P1 MOV R4, 0x400 ;  /* 0x0000040000041802 */ /* 0x000fc80000000f00 */
[----:B0-----:R-:W-:Y:S01]  /*7410*/  @P1 LEA R6, R5, R4, 0x18 ;  /* 0x0000000405061211 */ /* 0x001fe200078ec0ff */
[----:B------:R-:W-:Y:S01]  /*7420*/  IMAD.WIDE.U32 R4, R13, -0x55555555, RZ ;  /* 0xaaaaaaab0d047825 */ /* 0x000fe200078e00ff */
[----:B------:R-:W-:Y:S02]  /*7430*/  SEL R4, RZ, 0x1, !P0 ;  /* 0x00000001ff047807 */ /* 0x000fe40004000000 */
[----:B------:R0:W-:Y:S01]  /*7440*/  @P1 SYNCS.ARRIVE.TRANS64.A1T0 RZ, [R6+URZ+0x78], RZ ;  /* 0x000078ff06ff19a7 */ /* 0x0001e2000810003f */
[----:B------:R-:W-:Y:S02]  /*7450*/  IADD3 R16, P1, R16, UR36, RZ ;  /* 0x0000002410107c10 */ /* 0x000fe4000ff3e0ff */
[----:B------:R-:W-:Y:S02]  /*7460*/  LOP3.LUT R3, R3, R4, RZ, 0x3c, !PT ;  /* 0x0000000403037212 */ /* 0x000fe400078e3cff */
[----:B------:R-:W-:Y:S02]  /*7470*/  IADD3.X R17, R17, UR42, RZ, P1, !PT ;  /* 0x0000002a11117c10 */ /* 0x000fe40008ffe4ff */
[----:B------:R-:W-:-:S02]  /*7480*/  ISETP.GE.U32.AND P0, PT, R16, UR6, PT ;  /* 0x0000000610007c0c */ /* 0x000fc4000bf06070 */
[----:B0-----:R-:W-:Y:S02]  /*7490*/  SHF.R.U32.HI R6, RZ, 0x2, R5 ;  /* 0x00000002ff067819 */ /* 0x001fe40000011605 */
[----:B------:R-:W-:Y:S02]  /*74a0*/  ISETP.GE.U32.AND.EX P0, PT, R17, UR7, PT, P0 ;  /* 0x0000000711007c0c */ /* 0x000fe4000bf06100 */
[----:B------:R-:W-:Y:S01]  /*74b0*/  @P2 LOP3.LUT R3, R3, 0x1, R6, 0x78, !PT ;  /* 0x0000000103032812 */ /* 0x000fe200078e7806 */
[----:B------:R-:W-:Y:S01]  /*74c0*/  IMAD R13, R6, -0x6, R13 ;  /* 0xfffffffa060d7824 */ /* 0x000fe200078e020d */
[----:B------:R-:W-:-:S09]  /*74d0*/  PRMT R4, RZ, 0x7610, R4 ;  /* 0x00007610ff047816 */ /* 0x000fd20000000004 */
[----:B------:R-:W-:Y:S05]  /*74e0*/  @P0 BRA `(.L_x_174) ;  /* 0x0000000400500947 */ /* 0x000fea0003800000 */
[----:B------:R-:W0:Y:S01]  /*74f0*/  S2R R15, SR_CTAID.X ;  /* 0x00000000000f7919 */ /* 0x000e220000002500 */
[----:B------:R-:W-:Y:S01]  /*7500*/  ULDC.64 UR6, c[0x0][0x628] ;  /* 0x00018a0000067ab9 */ /* 0x000fe20000000a00 */
[----:B------:R-:W1:Y:S01]  /*7510*/  LDC R20, c[0x0][0x144] ;  /* 0x00005100ff147b82 */ /* 0x000e620000000800 */
[----:B------:R-:W-:Y:S01]  /*7520*/  ISETP.NE.U32.AND P0, PT, RZ, UR6, PT ;  /* 0x00000006ff007c0c */ /* 0x000fe2000bf05070 */
[----:B------:R-:W2:Y:S01]  /*7530*/  S2R R12, SR_CTAID.Y ;  /* 0x00000000000c7919 */ /* 0x000ea20000002600 */
[----:B------:R-:W-:Y:S01]  /*7540*/  ULDC UR8, c[0x0][0x150] ;  /* 0x0000540000087ab9 */ /* 0x000fe20000000800 */
[----:B------:R-:W-:Y:S01]  /*7550*/  ULDC UR9, c[0x0][0x630] ;  /* 0x00018c0000097ab9 */ /* 0x000fe20000000800 */
[----:B------:R-:W-:Y:S01]  /*7560*/  ISETP.NE.AND.EX P0, PT, RZ, UR7, PT, P0 ;  /* 0x00000007ff007c0c */ /* 0x000fe2000bf05300 */
[----:B------:R-:W-:Y:S01]  /*7570*/  IMAD.MOV.U32 R4, RZ, RZ, R16 ;  /* 0x000000ffff047224 */ /* 0x000fe200078e0010 */
[----:B0-----:R-:W-:-:S05]  /*7580*/  I2FP.F32.U32 R5, R15 ;  /* 0x0000000f00057245 */ /* 0x001fca0000201000 */
[----:B------:R-:W-:Y:S01]  /*7590*/  FMUL R21, R5, UR8 ;  /* 0x0000000805157c20 */ /* 0x000fe20008400000 */
[----:B------:R-:W-:-:S05]  /*75a0*/  IMAD.MOV.U32 R5, RZ, RZ, R17 ;  /* 0x000000ffff057224 */ /* 0x000fca00078e0011 */
[----:B--2---:R-:W-:Y:S05]  /*75b0*/  @!P0 BRA `(.L_x_175) ;  /* 0x0000000000288947 */ /* 0x004fea0003800000 */
[----:B------:R-:W-:Y:S02]  /*75c0*/  ULDC UR8, c[0x0][0x634] ;  /* 0x00018d0000087ab9 */ /* 0x000fe40000000800 */
[----:B------:R-:W-:-:S05]  /*75d0*/  IADD3 R5, P0, R16, UR8, RZ ;  /* 0x0000000810057c10 */ /* 0x000fca000ff1e0ff */
[----:B------:R-:W-:-:S04]  /*75e0*/  IMAD.X R19, RZ, RZ, R17, P0 ;  /* 0x000000ffff137224 */ /* 0x000fc800000e0611 */
[----:B------:R-:W-:-:S04]  /*75f0*/  IMAD.WIDE.U32 R6, R19, UR6, RZ ;  /* 0x0000000613067c25 */ /* 0x000fc8000f8e00ff */
[----:B------:R-:W-:-:S04]  /*7600*/  IMAD.WIDE.U32 R6, P0, R5, UR7, R6 ;  /* 0x0000000705067c25 */ /* 0x000fc8000f800006 */
[----:B------:R-:W-:-:S04]  /*7610*/  IMAD.WIDE.U32 R4, R5, UR6, RZ ;  /* 0x0000000605047c25 */ /* 0x000fc8000f8e00ff */
[----:B------:R-:W-:Y:S01]  /*7620*/  IMAD.MOV.U32 R4, RZ, RZ, R7 ;  /* 0x000000ffff047224 */ /* 0x000fe200078e0007 */
[----:B------:R-:W-:Y:S01]  /*7630*/  IADD3 RZ, P1, R5, R6, RZ ;  /* 0x0000000605ff7210 */ /* 0x000fe20007f3e0ff */
[----:B------:R-:W-:-:S04]  /*7640*/  IMAD.X R5, RZ, RZ, RZ, P0 ;  /* 0x000000ffff057224 */ /* 0x000fc800000e06ff */
[----:B------:R-:W-:-:S08]  /*7650*/  IMAD.WIDE.U32.X R4, R19, UR7, R4, P1 ;  /* 0x0000000713047c25 */ /* 0x000fd000088e0404 */
.L_x_175:
[--C-:B------:R-:W-:Y:S01]  /*7660*/  SHF.R.U64 R14, R4, UR9, R5.reuse ;  /* 0x00000009040e7c19 */ /* 0x100fe20008001205 */
[----:B------:R-:W0:Y:S01]  /*7670*/  F2I.U32.TRUNC.NTZ R21, R21 ;  /* 0x0000001500157305 */ /* 0x000e22000020f000 */
[----:B------:R-:W-:Y:S01]  /*7680*/  SHF.R.U32.HI R4, RZ, UR9, R5 ;  /* 0x00000009ff047c19 */ /* 0x000fe20008011605 */
[----:B------:R-:W-:Y:S01]  /*7690*/  ULDC.64 UR6, c[0x0][0x620] ;  /* 0x0001880000067ab9 */ /* 0x000fe20000000a00 */
[----:B------:R-:W-:Y:S01]  /*76a0*/  IADD3 R7, P0, RZ, -R14, RZ ;  /* 0x8000000eff077210 */ /* 0x000fe20007f1e0ff */
[----:B------:R-:W-:-:S04]  /*76b0*/  ULDC.64 UR8, c[0x0][0x640] ;  /* 0x0001900000087ab9 */ /* 0x000fc80000000a00 */
[----:B------:R-:W-:Y:S01]  /*76c0*/  IMAD.X R4, RZ, RZ, ~R4, P0 ;  /* 0x000000ffff047224 */ /* 0x000fe200000e0e04 */
[----:B------:R-:W-:-:S03]  /*76d0*/  ISETP.NE.U32.AND P0, PT, RZ, UR8, PT ;  /* 0x00000008ff007c0c */ /* 0x000fc6000bf05070 */
[----:B------:R-:W-:Y:S01]  /*76e0*/  IMAD R6, R4, UR6, RZ ;  /* 0x0000000604067c24 */ /* 0x000fe2000f8e02ff */
[----:B------:R-:W-:Y:S01]  /*76f0*/  ISETP.NE.AND.EX P0, PT, RZ, UR9, PT, P0 ;  /* 0x00000009ff007c0c */ /* 0x000fe2000bf05300 */
[----:B------:R-:W-:Y:S01]  /*7700*/  IMAD.WIDE.U32 R4, R7, UR6, R16 ;  /* 0x0000000607047c25 */ /* 0x000fe2000f8e0010 */
[----:B------:R-:W-:-:S03]  /*7710*/  ULDC UR6, c[0x0][0x618] ;  /* 0x0001860000067ab9 */ /* 0x000fc60000000800 */
[----:B------:R-:W-:Y:S01]  /*7720*/  IMAD R7, R7, UR7, R6 ;  /* 0x0000000707077c24 */ /* 0x000fe2000f8e0206 */
[----:B------:R-:W-:Y:S01]  /*7730*/  ULDC UR7, c[0x0][0x154] ;  /* 0x0000550000077ab9 */ /* 0x000fe20000000800 */
[----:B0-----:R-:W-:Y:S02]  /*7740*/  IMAD.MOV R6, RZ, RZ, -R21 ;  /* 0x000000ffff067224 */ /* 0x001fe400078e0a15 */
[----:B------:R-:W0:Y:S01]  /*7750*/  LDC R21, c[0x0][0x148] ;  /* 0x00005200ff157b82 */ /* 0x000e220000000800 */
[----:B------:R-:W-:Y:S02]  /*7760*/  IMAD.IADD R5, R5, 0x1, R7 ;  /* 0x0000000105057824 */ /* 0x000fe400078e0207 */
[----:B-1----:R-:W-:Y:S01]  /*7770*/  IMAD R15, R20, R6, R15 ;  /* 0x00000006140f7224 */ /* 0x002fe200078e020f */
[----:B------:R-:W-:Y:S02]  /*7780*/  I2FP.F32.U32 R6, R12 ;  /* 0x0000000c00067245 */ /* 0x000fe40000201000 */
[----:B------:R-:W-:-:S02]  /*7790*/  SHF.R.U64 R19, R4, UR6, R5 ;  /* 0x0000000604137c19 */ /* 0x000fc40008001205 */
[----:B------:R-:W-:Y:S01]  /*77a0*/  SHF.R.U32.HI R4, RZ, UR6, R5 ;  /* 0x00000006ff047c19 */ /* 0x000fe20008011605 */
[----:B------:R-:W-:Y:S01]  /*77b0*/  FMUL R6, R6, UR7 ;  /* 0x0000000706067c20 */ /* 0x000fe20008400000 */
[----:B------:R-:W-:Y:S02]  /*77c0*/  ULDC UR6, c[0x0][0x608] ;  /* 0x0001820000067ab9 */ /* 0x000fe40000000800 */
[--C-:B------:R-:W-:Y:S01]  /*77d0*/  SHF.R.U64 R22, R19, UR6, R4.reuse ;  /* 0x0000000613167c19 */ /* 0x100fe20008001204 */
[----:B------:R1:W2:Y:S01]  /*77e0*/  F2I.U32.TRUNC.NTZ R24, R6 ;  /* 0x0000000600187305 */ /* 0x0002a2000020f000 */
[----:B------:R-:W-:Y:S01]  /*77f0*/  SHF.R.U32.HI R5, RZ, UR6, R4 ;  /* 0x00000006ff057c19 */ /* 0x000fe20008011604 */
[----:B------:R-:W-:-:S03]  /*7800*/  ULDC UR6, c[0x0][0x658] ;  /* 0x0001960000067ab9 */ /* 0x000fc60000000800 */
[--C-:B------:R-:W-:Y:S02]  /*7810*/  SHF.R.U64 R20, R22, UR6, R5.reuse ;  /* 0x0000000616147c19 */ /* 0x100fe40008001205 */
[----:B------:R-:W-:-:S03]  /*7820*/  SHF.R.U32.HI R23, RZ, UR6, R5 ;  /* 0x00000006ff177c19 */ /* 0x000fc60008011605 */
[----:B------:R-:W-:Y:S02]  /*7830*/  IMAD.MOV.U32 R4, RZ, RZ, R20 ;  /* 0x000000ffff047224 */ /* 0x000fe400078e0014 */
[----:B------:R-:W-:Y:S01]  /*7840*/  IMAD.MOV.U32 R5, RZ, RZ, R23 ;  /* 0x000000ffff057224 */ /* 0x000fe200078e0017 */
[----:B-1----:R-:W-:Y:S06]  /*7850*/  @!P0 BRA `(.L_x_176) ;  /* 0x0000000000288947 */ /* 0x002fec0003800000 */
        /* <DEDUP_REMOVED lines=10> */
.L_x_176:
[----:B------:R-:W-:Y:S01]  /*7900*/  ISETP.NE.AND P0, PT, R2, 0x1, PT ;  /* 0x000000010200780c */ /* 0x000fe20003f05270 */
[----:B------:R-:W-:Y:S01]  /*7910*/  ULDC UR6, c[0x0][0x648] ;  /* 0x0001920000067ab9 */ /* 0x000fe20000000800 */
[----:B------:R-:W-:Y:S01]  /*7920*/  LOP3.LUT R22, R22, UR13, RZ, 0xc0, !PT ;  /* 0x0000000d16167c12 */ /* 0x000fe2000f8ec0ff */
[----:B--2---:R-:W-:Y:S01]  /*7930*/  IMAD.MOV R24, RZ, RZ, -R24 ;  /* 0x000000ffff187224 */ /* 0x004fe200078e0a18 */
[----:B------:R-:W-:Y:S01]  /*7940*/  SHF.R.U64 R5, R4, UR6, R5 ;  /* 0x0000000604057c19 */ /* 0x000fe20008001205 */
[----:B------:R-:W-:Y:S01]  /*7950*/  ULDC UR6, c[0x0][0x638] ;  /* 0x00018e0000067ab9 */ /* 0x000fe20000000800 */
[----:B------:R-:W-:Y:S01]  /*7960*/  LOP3.LUT R19, R19, UR5, RZ, 0xc0, !PT ;  /* 0x0000000513137c12 */ /* 0x000fe2000f8ec0ff */
[----:B------:R-:W-:Y:S01]  /*7970*/  ULDC UR7, c[0x0][0x610] ;  /* 0x0001840000077ab9 */ /* 0x000fe20000000800 */
[----:B------:R-:W-:Y:S02]  /*7980*/  IMAD.MOV.U32 R4, RZ, RZ, 0x1 ;  /* 0x00000001ff047424 */ /* 0x000fe400078e00ff */
[----:B------:R-:W-:-:S02]  /*7990*/  IMAD.MOV R7, RZ, RZ, -R5 ;  /* 0x000000ffff077224 */ /* 0x000fc400078e0a05 */
[----:B------:R-:W-:Y:S02]  /*79a0*/  IMAD R22, R5, UR21, R22 ;  /* 0x0000001505167c24 */ /* 0x000fe4000f8e0216 */
[----:B0-----:R-:W-:Y:S02]  /*79b0*/  @P0 IMAD R15, R21, R24, R12 ;  /* 0x00000018150f0224 */ /* 0x001fe400078e020c */
[----:B------:R-:W-:Y:S01]  /*79c0*/  IMAD R20, R7, UR6, R20 ;  /* 0x0000000607147c24 */ /* 0x000fe2000f8e0214 */
[----:B------:R-:W-:Y:S01]  /*79d0*/  ULDC UR6, c[0x0][0x600] ;  /* 0x0001800000067ab9 */ /* 0x000fe20000000800 */
[----:B------:R-:W-:Y:S02]  /*79e0*/  IMAD R15, R22, UR7, R15 ;  /* 0x00000007160f7c24 */ /* 0x000fe4000f8e020f */
[----:B------:R-:W-:Y:S02]  /*79f0*/  IMAD R6, R20, UR6, R19 ;  /* 0x0000000614067c24 */ /* 0x000fe4000f8e0213 */
[----:B------:R-:W-:-:S03]  /*7a00*/  IMAD.MOV.U32 R12, RZ, RZ, R14 ;  /* 0x000000ffff0c7224 */ /* 0x000fc600078e000e */
[----:B------:R-:W-:Y:S02]  /*7a10*/  SEL R20, R6, R15, !P0 ;  /* 0x0000000f06147207 */ /* 0x000fe40004000000 */
[----:B------:R-:W-:-:S07]  /*7a20*/  SEL R19, R15, R6, !P0 ;  /* 0x000000060f137207 */ /* 0x000fce0004000000 */
.L_x_174:
[----:B------:R-:W-:Y:S05]  /*7a30*/  BSYNC B1 ;  /* 0x0000000000017941 */ /* 0x000fea0003800000 */
.L_x_173:
[----:B------:R-:W-:-:S13]  /*7a40*/  LOP3.LUT P0, RZ, R4, 0xff, RZ, 0xc0, !PT ;  /* 0x000000ff04ff7812 */ /* 0x000fda000780c0ff */
[----:B------:R-:W-:Y:S05]  /*7a50*/  @P0 BRA `(.L_x_177) ;  /* 0xfffffff400180947 */ /* 0x000fea000383ffff */
[----:B------:R-:W-:Y:S05]  /*7a60*/  BSYNC B0 ;  /* 0x0000000000007941 */ /* 0x000fea0003800000 */
.L_x_166:
[----:B------:R-:W-:-:S03]  /*7a70*/  UMOV UR6, 0xffffffff ;  /* 0xffffffff00067882 */ /* 0x000fc60000000000 */
[----:B------:R-:W-:Y:S05]  /*7a80*/  BRA.DIV UR6, `(.L_x_178) ;  /* 0x00000006065c7947 */ /* 0x000fea000b800000 */
[----:B------:R-:W-:-:S13]  /*7a90*/  ELECT P6, URZ, PT ;  /* 0x00000000003f782f */ /* 0x000fda00038c0000 */
.L_x_194:
[----:B------:R-:W-:Y:S04]  /*7aa0*/  BSSY B0, `(.L_x_179) ;  /* 0x000003d000007945 */ /* 0x000fe80003800000 */
[----:B------:R-:W-:Y:S05]  /*7ab0*/  @!P6 BRA `(.L_x_180) ;  /* 0x0000000000ece947 */ /* 0x000fea0003800000 */
[----:B------:R-:W-:-:S04]  /*7ac0*/  LOP3.LUT R18, R18, 0x2, RZ, 0xfc, !PT ;  /* 0x0000000212127812 */ /* 0x000fc800078efcff */
[----:B------:R-:W-:-:S13]  /*7ad0*/  ISETP.NE.AND P0, PT, R18, 0x3, PT ;  /* 0x000000031200780c */ /* 0x000fda0003f05270 */
[----:B------:R-:W-:Y:S05]  /*7ae0*/  @!P0 BRA `(.L_x_181) ;  /* 0x0000000000048947 */ /* 0x000fea0003800000 */
[----:B------:R-:W-:Y:S01]  /*7af0*/  BPT.TRAP 0x1 ;  /* 0x000000040000795c */ /* 0x000fe20000300000 */
.L_x_181:
[----:B------:R-:W0:Y:S01]  /*7b00*/  S2R R5, SR_CgaCtaId ;  /* 0x0000000000057919 */ /* 0x000e220000008800 */
[----:B------:R-:W-:Y:S02]  /*7b10*/  MOV R0, 0x400 ;  /* 0x0000040000007802 */ /* 0x000fe40000000f00 */
[----:B------:R-:W-:Y:S02]  /*7b20*/  SHF.L.U32 R4, R3, 0x1f, RZ ;  /* 0x0000001f03047819 */ /* 0x000fe400000006ff */
[----:B0-----:R-:W-:-:S05]  /*7b30*/  LEA R0, R5, R0, 0x18 ;  /* 0x0000000005007211 */ /* 0x001fca00078ec0ff */
[----:B------:R-:W-:-:S04]  /*7b40*/  VIADD R0, R0, 0x30 ;  /* 0x0000003000007836 */ /* 0x000fc80000000000 */
[C---:B------:R-:W-:Y:S02]  /*7b50*/  IMAD R7, R13.reuse, 0x8, R0 ;  /* 0x000000080d077824 */ /* 0x040fe400078e0200 */
[----:B------:R-:W-:Y:S02]  /*7b60*/  VIADD R13, R13, 0x1 ;  /* 0x000000010d0d7836 */ /* 0x000fe40000000000 */
[----:B------:R-:W0:Y:S03]  /*7b70*/  SYNCS.PHASECHK.TRANS64.TRYWAIT P0, [R7+URZ], R4 ;  /* 0x00000004070075a7 */ /* 0x000e26000800017f */
[----:B------:R-:W-:-:S04]  /*7b80*/  ISETP.NE.AND P1, PT, R13, 0x6, PT ;  /* 0x000000060d00780c */ /* 0x000fc80003f25270 */
[----:B------:R-:W-:Y:S02]  /*7b90*/  SEL R2, RZ, 0x1, P1 ;  /* 0x00000001ff027807 */ /* 0x000fe40000800000 */
[----:B------:R-:W-:Y:S02]  /*7ba0*/  SEL R13, R13, RZ, P1 ;  /* 0x000000ff0d0d7207 */ /* 0x000fe40000800000 */
[----:B------:R-:W-:-:S03]  /*7bb0*/  LOP3.LUT R6, R3, R2, RZ, 0x3c, !PT ;  /* 0x0000000203067212 */ /* 0x000fc600078e3cff */
[----:B------:R-:W-:Y:S01]  /*7bc0*/  IMAD R8, R13, 0x8, R0 ;  /* 0x000000080d087824 */ /* 0x000fe200078e0200 */
[----:B------:R-:W-:Y:S01]  /*7bd0*/  SHF.L.U32 R5, R6, 0x1f, RZ ;  /* 0x0000001f06057819 */ /* 0x000fe200000006ff */
[----:B0-----:R-:W-:Y:S06]  /*7be0*/  @!P0 BRA `(.L_x_182) ;  /* 0x0000000400248947 */ /* 0x001fec0003800000 */
.L_x_195:
[----:B------:R-:W1:Y:S01]  /*7bf0*/  SYNCS.PHASECHK.TRANS64.TRYWAIT P0, [R8+URZ], R5 ;  /* 0x00000005080075a7 */ /* 0x000e62000800017f */
[----:B------:R-:W-:-:S05]  /*7c00*/  VIADD R2, R13, 0x1 ;  /* 0x000000010d027836 */ /* 0x000fca0000000000 */
[----:B------:R-:W-:-:S04]  /*7c10*/  ISETP.NE.AND P1, PT, R2, 0x6, PT ;  /* 0x000000060200780c */ /* 0x000fc80003f25270 */
[----:B------:R-:W-:Y:S02]  /*7c20*/  SEL R3, RZ, 0x1, P1 ;  /* 0x00000001ff037807 */ /* 0x000fe40000800000 */
[----:B0-----:R-:W-:Y:S02]  /*7c30*/  SEL R7, R2, RZ, P1 ;  /* 0x000000ff02077207 */ /* 0x001fe40000800000 */
[----:B------:R-:W-:-:S03]  /*7c40*/  LOP3.LUT R6, R6, R3, RZ, 0x3c, !PT ;  /* 0x0000000306067212 */ /* 0x000fc600078e3cff */
[----:B------:R-:W-:Y:S01]  /*7c50*/  IMAD R9, R7, 0x8, R0 ;  /* 0x0000000807097824 */ /* 0x000fe200078e0200 */
[----:B------:R-:W-:Y:S01]  /*7c60*/  SHF.L.U32 R4, R6, 0x1f, RZ ;  /* 0x0000001f06047819 */ /* 0x000fe200000006ff */
[----:B-1----:R-:W-:Y:S06]  /*7c70*/  @!P0 BRA `(.L_x_183) ;  /* 0x0000000400148947 */ /* 0x002fec0003800000 */
.L_x_196:
[----:B------:R-:W1:Y:S01]  /*7c80*/  SYNCS.PHASECHK.TRANS64.TRYWAIT P0, [R9+URZ], R4 ;  /* 0x00000004090075a7 */ /* 0x000e62000800017f */
[----:B------:R-:W-:-:S05]  /*7c90*/  VIADD R2, R7, 0x1 ;  /* 0x0000000107027836 */ /* 0x000fca0000000000 */
[----:B------:R-:W-:-:S04]  /*7ca0*/  ISETP.NE.AND P1, PT, R2, 0x6, PT ;  /* 0x000000060200780c */ /* 0x000fc80003f25270 */
[----:B------:R-:W-:Y:S02]  /*7cb0*/  SEL R3, RZ, 0x1, P1 ;  /* 0x00000001ff037807 */ /* 0x000fe40000800000 */
[----:B------:R-:W-:Y:S02]  /*7cc0*/  SEL R7, R2, RZ, P1 ;  /* 0x000000ff02077207 */ /* 0x000fe40000800000 */
[----:B------:R-:W-:-:S03]  /*7cd0*/  LOP3.LUT R6, R6, R3, RZ, 0x3c, !PT ;  /* 0x0000000306067212 */ /* 0x000fc600078e3cff */
[----:B0-----:R-:W-:Y:S01]  /*7ce0*/  IMAD R8, R7, 0x8, R0 ;  /* 0x0000000807087824 */ /* 0x001fe200078e0200 */
[----:B------:R-:W-:Y:S01]  /*7cf0*/  SHF.L.U32 R5, R6, 0x1f, RZ ;  /* 0x0000001f06057819 */ /* 0x000fe200000006ff */
[----:B-1----:R-:W-:Y:S06]  /*7d00*/  @!P0 BRA `(.L_x_184) ;  /* 0x0000000400048947 */ /* 0x002fec0003800000 */
.L_x_197:
[----:B------:R-:W1:Y:S01]  /*7d10*/  SYNCS.PHASECHK.TRANS64.TRYWAIT P0, [R8+URZ], R5 ;  /* 0x00000005080075a7 */ /* 0x000e62000800017f */
[----:B------:R-:W-:-:S05]  /*7d20*/  VIADD R2, R7, 0x1 ;  /* 0x0000000107027836 */ /* 0x000fca0000000000 */
[----:B------:R-:W-:-:S04]  /*7d30*/  ISETP.NE.AND P1, PT, R2, 0x6, PT ;  /* 0x000000060200780c */ /* 0x000fc80003f25270 */
[----:B------:R-:W-:Y:S02]  /*7d40*/  SEL R3, RZ, 0x1, P1 ;  /* 0x00000001ff037807 */ /* 0x000fe40000800000 */
[----:B------:R-:W-:Y:S02]  /*7d50*/  SEL R7, R2, RZ, P1 ;  /* 0x000000ff02077207 */ /* 0x000fe40000800000 */
[----:B0-----:R-:W-:-:S03]  /*7d60*/  LOP3.LUT R9, R6, R3, RZ, 0x3c, !PT ;  /* 0x0000000306097212 */ /* 0x001fc600078e3cff */
[----:B------:R-:W-:Y:S01]  /*7d70*/  IMAD R11, R7, 0x8, R0 ;  /* 0x00000008070b7824 */ /* 0x000fe200078e0200 */
[----:B------:R-:W-:Y:S01]  /*7d80*/  SHF.L.U32 R6, R9, 0x1f, RZ ;  /* 0x0000001f09067819 */ /* 0x000fe200000006ff */
[----:B-1----:R-:W-:Y:S06]  /*7d90*/  @!P0 BRA `(.L_x_185) ;  /* 0x0000000000f48947 */ /* 0x002fec0003800000 */
.L_x_198:
[----:B------:R-:W1:Y:S01]  /*7da0*/  SYNCS.PHASECHK.TRANS64.TRYWAIT P0, [R11+URZ], R6 ;  /* 0x000000060b0075a7 */ /* 0x000e62000800017f */
[----:B------:R-:W-:-:S05]  /*7db0*/  VIADD R2, R7, 0x1 ;  /* 0x0000000107027836 */ /* 0x000fca0000000000 */
[----:B------:R-:W-:-:S04]  /*7dc0*/  ISETP.NE.AND P1, PT, R2, 0x6, PT ;  /* 0x000000060200780c */ /* 0x000fc80003f25270 */
[----:B------:R-:W-:Y:S02]  /*7dd0*/  SEL R4, RZ, 0x1, P1 ;  /* 0x00000001ff047807 */ /* 0x000fe40000800000 */
[----:B------:R-:W-:Y:S02]  /*7de0*/  SEL R3, R2, RZ, P1 ;  /* 0x000000ff02037207 */ /* 0x000fe40000800000 */
[----:B------:R-:W-:Y:S01]  /*7df0*/  LOP3.LUT R4, R9, R4, RZ, 0x3c, !PT ;  /* 0x0000000409047212 */ /* 0x000fe200078e3cff */
[----:B-1----:R-:W-:Y:S06]  /*7e00*/  @!P0 BRA `(.L_x_186) ;  /* 0x0000000000ec8947 */ /* 0x002fec0003800000 */
.L_x_199:
[----:B------:R-:W-:Y:S01]  /*7e10*/  IMAD R3, R3, 0x8, R0 ;  /* 0x0000000803037824 */ /* 0x000fe200078e0200 */
[----:B------:R-:W-:-:S07]  /*7e20*/  SHF.L.U32 R0, R4, 0x1f, RZ ;  /* 0x0000001f04007819 */ /* 0x000fce00000006ff */
.L_x_187:
[----:B--2---:R2:W3:Y:S02]  /*7e30*/  SYNCS.PHASECHK.TRANS64.TRYWAIT P0, [R3+URZ], R0 ;  /* 0x00000000030075a7 */ /* 0x0044e4000800017f */
[----:B---3--:R-:W-:Y:S05]  /*7e40*/  @!P0 NANOSLEEP.SYNCS 0x989680 ;  /* 0x009896800000895d */ /* 0x008fea0003900000 */
[----:B------:R-:W3:Y:S02]  /*7e50*/  @!P0 SYNCS.PHASECHK.TRANS64 P0, [R3+URZ], R0 ;  /* 0x00000000030085a7 */ /* 0x000ee4000800007f */
[----:B---3--:R-:W-:Y:S05]  /*7e60*/  @!P0 BRA `(.L_x_187) ;  /* 0xfffffffc00f08947 */ /* 0x008fea000383ffff */
.L_x_180:
[----:B------:R-:W-:Y:S05]  /*7e70*/  BSYNC B0 ;  /* 0x0000000000007941 */ /* 0x000fea0003800000 */
.L_x_179:
[----:B------:R-:W-:Y:S05]  /*7e80*/  EXIT ;  /* 0x000000000000794d */ /* 0x000fea0003800000 */
.L_x_21:
[----:B-1----:R1:W2:Y:S02]  /*7e90*/  SYNCS.PHASECHK.TRANS64.TRYWAIT P1, [R3+URZ], R0 ;  /* 0x00000000030075a7 */ /* 0x0022a4000802017f */
[----:B--2---:R-:W-:Y:S05]  /*7ea0*/  @!P1 NANOSLEEP.SYNCS 0x989680 ;  /* 0x009896800000995d */ /* 0x004fea0003900000 */
[----:B------:R-:W2:Y:S02]  /*7eb0*/  @!P1 SYNCS.PHASECHK.TRANS64 P1, [R3+URZ], R0 ;  /* 0x00000000030095a7 */ /* 0x000ea4000802007f */
[----:B--2---:R-:W-:Y:S05]  /*7ec0*/  @!P1 BRA `(.L_x_21) ;  /* 0xfffffffc00f09947 */ /* 0x004fea000383ffff */
[----:B------:R-:W-:Y:S05]  /*7ed0*/  BRA `(.L_x_20) ;  /* 0xffffff9800247947 */ /* 0x000fea000383ffff */
.L_x_26:
[----:B-1----:R1:W2:Y:S02]  /*7ee0*/  SYNCS.PHASECHK.TRANS64.TRYWAIT P1, [R5+URZ], R4 ;  /* 0x00000004050075a7 */ /* 0x0022a4000802017f */
[----:B--2---:R-:W-:Y:S05]  /*7ef0*/  @!P1 NANOSLEEP.SYNCS 0x989680 ;  /* 0x009896800000995d */ /* 0x004fea0003900000 */
[----:B------:R-:W2:Y:S02]  /*7f00*/  @!P1 SYNCS.PHASECHK.TRANS64 P1, [R5+URZ], R4 ;  /* 0x00000004050095a7 */ /* 0x000ea4000802007f */
[----:B--2---:R-:W-:Y:S05]  /*7f10*/  @!P1 BRA `(.L_x_26) ;  /* 0xfffffffc00f09947 */ /* 0x004fea000383ffff */
[----:B------:R-:W-:Y:S05]  /*7f20*/  BRA `(.L_x_25) ;  /* 0xffffff9c00007947 */ /* 0x000fea000383ffff */
.L_x_167:
[----:B------:R-:W-:Y:S01]  /*7f30*/  BSSY B1, `(.L_x_188) ;  /* 0x0000006000017945 */ /* 0x000fe20003800000 */
[----:B------:R-:W-:-:S07]  /*7f40*/  IMAD.MOV.U32 R15, RZ, RZ, -0x1 ;  /* 0xffffffffff0f7424 */ /* 0x000fce00078e00ff */
[----:B------:R-:W-:Y:S05]  /*7f50*/  WARPSYNC.COLLECTIVE R15, `(.L_x_189) ;  /* 0x000000000f0c7348 */ /* 0x000fea0003c00000 */
[----:B------:R-:W-:Y:S02]  /*7f60*/  ELECT P6, UR62, PT ;  /* 0x00000000003e782f */ /* 0x000fe400038c0000 */
[----:B------:R-:W-:Y:S01]  /*7f70*/  MOV R14, UR62 ;  /* 0x0000003e000e7c02 */ /* 0x000fe20008000f00 */
[----:B------:R-:W-:Y:S10]  /*7f80*/  ENDCOLLECTIVE ;  /* 0x000000000000791b */ /* 0x000ff40003800000 */
.L_x_189:
[----:B------:R-:W-:Y:S05]  /*7f90*/  BSYNC B1 ;  /* 0x0000000000017941 */ /* 0x000fea0003800000 */
.L_x_188:
[----:B------:R-:W-:Y:S05]  /*7fa0*/  BRA `(.L_x_190) ;  /* 0xffffffec00d07947 */ /* 0x000fea000383ffff */
.L_x_170:
[----:B0-----:R0:W1:Y:S02]  /*7fb0*/  SYNCS.PHASECHK.TRANS64.TRYWAIT P0, [R22+URZ+0x30], R7 ;  /* 0x00003007160075a7 */ /* 0x001064000800017f */
[----:B-1----:R-:W-:Y:S05]  /*7fc0*/  @!P0 NANOSLEEP.SYNCS 0x989680 ;  /* 0x009896800000895d */ /* 0x002fea0003900000 */
[----:B------:R-:W1:Y:S02]  /*7fd0*/  @!P0 SYNCS.PHASECHK.TRANS64 P0, [R22+URZ+0x30], R7 ;  /* 0x00003007160085a7 */ /* 0x000e64000800007f */
[----:B-1----:R-:W-:Y:S05]  /*7fe0*/  @!P0 BRA `(.L_x_170) ;  /* 0xfffffffc00f08947 */ /* 0x002fea000383ffff */
[----:B------:R-:W-:Y:S05]  /*7ff0*/  BRA `(.L_x_191) ;  /* 0xfffffff000147947 */ /* 0x000fea000383ffff */
.L_x_178:
[----:B------:R-:W-:Y:S01]  /*8000*/  BSSY B0, `(.L_x_192) ;  /* 0x0000006000007945 */ /* 0x000fe20003800000 */
[----:B------:R-:W-:-:S07]  /*8010*/  IMAD.MOV.U32 R15, RZ, RZ, -0x1 ;  /* 0xffffffffff0f7424 */ /* 0x000fce00078e00ff */
[----:B------:R-:W-:Y:S05]  /*8020*/  WARPSYNC.COLLECTIVE R15, `(.L_x_193) ;  /* 0x000000000f0c7348 */ /* 0x000fea0003c00000 */
[----:B------:R-:W-:Y:S02]  /*8030*/  ELECT P6, UR62, PT ;  /* 0x00000000003e782f */ /* 0x000fe400038c0000 */
[----:B------:R-:W-:Y:S01]  /*8040*/  MOV R14, UR62 ;  /* 0x0000003e000e7c02 */ /* 0x000fe20008000f00 */
[----:B------:R-:W-:Y:S10]  /*8050*/  ENDCOLLECTIVE ;  /* 0x000000000000791b */ /* 0x000ff40003800000 */
.L_x_193:
[----:B------:R-:W-:Y:S05]  /*8060*/  BSYNC B0 ;  /* 0x0000000000007941 */ /* 0x000fea0003800000 */
.L_x_192:
[----:B------:R-:W-:Y:S05]  /*8070*/  BRA `(.L_x_194) ;  /* 0xfffffff800887947 */ /* 0x000fea000383ffff */
.L_x_182:
[----:B0-----:R0:W1:Y:S02]  /*8080*/  SYNCS.PHASECHK.TRANS64.TRYWAIT P0, [R7+URZ], R4 ;  /* 0x00000004070075a7 */ /* 0x001064000800017f */
[----:B-1----:R-:W-:Y:S05]  /*8090*/  @!P0 NANOSLEEP.SYNCS 0x989680 ;  /* 0x009896800000895d */ /* 0x002fea0003900000 */
[----:B------:R-:W1:Y:S02]  /*80a0*/  @!P0 SYNCS.PHASECHK.TRANS64 P0, [R7+URZ], R4 ;  /* 0x00000004070085a7 */ /* 0x000e64000800007f */
[----:B-1----:R-:W-:Y:S05]  /*80b0*/  @!P0 BRA `(.L_x_182) ;  /* 0xfffffffc00f08947 */ /* 0x002fea000383ffff */
[----:B------:R-:W-:Y:S05]  /*80c0*/  BRA `(.L_x_195) ;  /* 0xfffffff800c87947 */ /* 0x000fea000383ffff */
.L_x_183:
[----:B0-----:R0:W1:Y:S02]  /*80d0*/  SYNCS.PHASECHK.TRANS64.TRYWAIT P0, [R8+URZ], R5 ;  /* 0x00000005080075a7 */ /* 0x001064000800017f */
[----:B-1----:R-:W-:Y:S05]  /*80e0*/  @!P0 NANOSLEEP.SYNCS 0x989680 ;  /* 0x009896800000895d */ /* 0x002fea0003900000 */
[----:B------:R-:W1:Y:S02]  /*80f0*/  @!P0 SYNCS.PHASECHK.TRANS64 P0, [R8+URZ], R5 ;  /* 0x00000005080085a7 */ /* 0x000e64000800007f */
[----:B-1----:R-:W-:Y:S05]  /*8100*/  @!P0 BRA `(.L_x_183) ;  /* 0xfffffffc00f08947 */ /* 0x002fea000383ffff */
[----:B------:R-:W-:Y:S05]  /*8110*/  BRA `(.L_x_196) ;  /* 0xfffffff800d87947 */ /* 0x000fea000383ffff */
.L_x_184:
[----:B0-----:R0:W1:Y:S02]  /*8120*/  SYNCS.PHASECHK.TRANS64.TRYWAIT P0, [R9+URZ], R4 ;  /* 0x00000004090075a7 */ /* 0x001064000800017f */
[----:B-1----:R-:W-:Y:S05]  /*8130*/  @!P0 NANOSLEEP.SYNCS 0x989680 ;  /* 0x009896800000895d */ /* 0x002fea0003900000 */
[----:B------:R-:W1:Y:S02]  /*8140*/  @!P0 SYNCS.PHASECHK.TRANS64 P0, [R9+URZ], R4 ;  /* 0x00000004090085a7 */ /* 0x000e64000800007f */
[----:B-1----:R-:W-:Y:S05]  /*8150*/  @!P0 BRA `(.L_x_184) ;  /* 0xfffffffc00f08947 */ /* 0x002fea000383ffff */
[----:B------:R-:W-:Y:S05]  /*8160*/  BRA `(.L_x_197) ;  /* 0xfffffff800e87947 */ /* 0x000fea000383ffff */
.L_x_185:
[----:B0-----:R0:W1:Y:S02]  /*8170*/  SYNCS.PHASECHK.TRANS64.TRYWAIT P0, [R8+URZ], R5 ;  /* 0x00000005080075a7 */ /* 0x001064000800017f */
[----:B-1----:R-:W-:Y:S05]  /*8180*/  @!P0 NANOSLEEP.SYNCS 0x989680 ;  /* 0x009896800000895d */ /* 0x002fea0003900000 */
[----:B------:R-:W1:Y:S02]  /*8190*/  @!P0 SYNCS.PHASECHK.TRANS64 P0, [R8+URZ], R5 ;  /* 0x00000005080085a7 */ /* 0x000e64000800007f */
[----:B-1----:R-:W-:Y:S05]  /*81a0*/  @!P0 BRA `(.L_x_185) ;  /* 0xfffffffc00f08947 */ /* 0x002fea000383ffff */
[----:B------:R-:W-:Y:S05]  /*81b0*/  BRA `(.L_x_198) ;  /* 0xfffffff800f87947 */ /* 0x000fea000383ffff */
.L_x_186:
[----:B-1----:R1:W2:Y:S02]  /*81c0*/  SYNCS.PHASECHK.TRANS64.TRYWAIT P0, [R11+URZ], R6 ;  /* 0x000000060b0075a7 */ /* 0x0022a4000800017f */
[----:B--2---:R-:W-:Y:S05]  /*81d0*/  @!P0 NANOSLEEP.SYNCS 0x989680 ;  /* 0x009896800000895d */ /* 0x004fea0003900000 */
[----:B------:R-:W2:Y:S02]  /*81e0*/  @!P0 SYNCS.PHASECHK.TRANS64 P0, [R11+URZ], R6 ;  /* 0x000000060b0085a7 */ /* 0x000ea4000800007f */
[----:B--2---:R-:W-:Y:S05]  /*81f0*/  @!P0 BRA `(.L_x_186) ;  /* 0xfffffffc00f08947 */ /* 0x004fea000383ffff */
[----:B------:R-:W-:Y:S05]  /*8200*/  BRA `(.L_x_199) ;  /* 0xfffffffc00007947 */ /* 0x000fea000383ffff */
.L_x_200:
[----:B------:R-:W-:-:S00]  /*8210*/  BRA `(.L_x_200) ;  /* 0xfffffffc00fc7947 */ /* 0x000fc0000383ffff */
[----:B------:R-:W-:-:S00]  /*8220*/  NOP ;  /* 0x0000000000007918 */ /* 0x000fc00000000000 */
        /* <DEDUP_REMOVED lines=13> */
.L_x_201:


//--------------------- .nv.global.init           --------------------------
	.section	.nv.global.init,"aw",@progbits
.nv.global.init:
	.type		$str$22,@object
	.size		$str$22,($str$23 - $str$22)
$str$22:
        /*0000*/ 	.byte	0x6b, 0x5f, 0x74, 0x69, 0x6c, 0x65, 0x5f, 0x63, 0x6f, 0x75, 0x6e, 0x74, 0x20, 0x3e, 0x3d, 0x20
        /*0010*/ 	.byte	0x31, 0x00
	.type		$str$23,@object
	.size		$str$23,(__unnamed_1 - $str$23)
$str$23:
        /*0012*/ 	.byte	0x2f, 0x74, 0x6d, 0x70, 0x2f, 0x63, 0x75, 0x74, 0x6c, 0x61, 0x73, 0x73, 0x5f, 0x73, 0x77, 0x65
        /*0022*/ 	.byte	0x65, 0x70, 0x5f, 0x73, 0x72, 0x63, 0x2f, 0x69, 0x6e, 0x63, 0x6c, 0x75, 0x64, 0x65, 0x2f, 0x63
        /*0032*/ 	.byte	0x75, 0x74, 0x6c, 0x61, 0x73, 0x73, 0x2f, 0x67, 0x65, 0x6d, 0x6d, 0x2f, 0x63, 0x6f, 0x6c, 0x6c
        /*0042*/ 	.byte	0x65, 0x63, 0x74, 0x69, 0x76, 0x65, 0x2f, 0x73, 0x6d, 0x39, 0x30, 0x5f, 0x6d, 0x6d, 0x61, 0x5f
        /*0052*/ 	.byte	0x74, 0x6d, 0x61, 0x5f, 0x67, 0x6d, 0x6d, 0x61, 0x5f, 0x73, 0x73, 0x5f, 0x77, 0x61, 0x72, 0x70
        /*0062*/ 	.byte	0x73, 0x70, 0x65, 0x63, 0x69, 0x61, 0x6c, 0x69, 0x7a, 0x65, 0x64, 0x2e, 0x68, 0x70, 0x70, 0x00
	.type		__unnamed_1,@object
	.size		__unnamed_1,(.L_0 - __unnamed_1)
__unnamed_1:
        /*0072*/ 	.byte	0x76, 0x6f, 0x69, 0x64, 0x20, 0x63, 0x75, 0x74, 0x6c, 0x61, 0x73, 0x73, 0x3a, 0x3a, 0x67, 0x65
        /* <DEDUP_REMOVED lines=180> */
        /*0bc2*/ 	.byte	0x74, 0x69, 0x74, 0x79, 0x5d, 0x00
.L_0:


//--------------------- .nv.shared._ZN7cutlass13device_kernelINS_4gemm6kernel13GemmUniversalIN4cute5tupleIJiiiiEEENS1_10collective13CollectiveMmaINS1_34MainloopSm90TmaGmmaWarpSpecializedILi6ENS5_IJNS4_1CILi1EEENSA_ILi4EEESB_EEENS1_35KernelTmaWarpSpecializedCooperativeEEENS5_IJNSA_ILi128EEESG_NSA_ILi64EEEEEENS_6half_tENS5_IJSB_llEEESJ_NS5_IJlSB_lEEENS4_8TiledMMAINS4_8MMA_AtomIJNS4_4SM904GMMA26MMA_64x128x16_F32F16F16_SSILNSP_5MajorE1ELSR_0ELNSP_7ScaleInE1ELSS_1EEEEEENS4_6LayoutINS5_IJNSA_ILi2EEESB_SB_EEENS5_IJSB_NSA_ILi0EEESY_EEEEENS5_IJNS4_10UnderscoreES11_S11_EEEEENS4_23SM90_TMA_LOAD_MULTICASTENS4_14ComposedLayoutINS4_7SwizzleILi3ELi4ELi3EEENS4_18smem_ptr_flag_bitsILi16EEENSV_INS5_IJSH_NSA_ILi8EEEEEENS5_IJSB_SH_EEEEEEEvNS4_8identityENS4_13SM90_TMA_LOADENS15_IS17_S19_NSV_INS5_IJS1A_SH_EEENS5_IJSH_SB_EEEEEEEvS1F_EENS_8epilogue10collective6detail29Sm90TmaWarpSpecializedAdapterINS1N_15DefaultEpilogueISJ_SL_SL_NS1M_6thread17LinearCombinationISJ_Li1EffLNS1R_9ScaleType4KindE0ELNS_15FloatRoundStyleE2ESJ_EENS1_15EpilogueDefaultEEEEEvvEEEEvNT_6ParamsE --------------------------
	.section	.nv.shared._ZN7cutlass13device_kernelINS_4gemm6kernel13GemmUniversalIN4cute5tupleIJiiiiEEENS1_10collective13CollectiveMmaINS1_34MainloopSm90TmaGmmaWarpSpecializedILi6ENS5_IJNS4_1CILi1EEENSA_ILi4EEESB_EEENS1_35KernelTmaWarpSpecializedCooperativeEEENS5_IJNSA_ILi128EEESG_NSA_ILi64EEEEEENS_6half_tENS5_IJSB_llEEESJ_NS5_IJlSB_lEEENS4_8TiledMMAINS4_8MMA_AtomIJNS4_4SM904GMMA26MMA_64x128x16_F32F16F16_SSILNSP_5MajorE1ELSR_0ELNSP_7ScaleInE1ELSS_1EEEEEENS4_6LayoutINS5_IJNSA_ILi2EEESB_SB_EEENS5_IJSB_NSA_ILi0EEESY_EEEEENS5_IJNS4_10UnderscoreES11_S11_EEEEENS4_23SM90_TMA_LOAD_MULTICASTENS4_14ComposedLayoutINS4_7SwizzleILi3ELi4ELi3EEENS4_18smem_ptr_flag_bitsILi16EEENSV_INS5_IJSH_NSA_ILi8EEEEEENS5_IJSB_SH_EEEEEEEvNS4_8identityENS4_13SM90_TMA_LOADENS15_IS17_S19_NSV_INS5_IJS1A_SH_EEENS5_IJSH_SB_EEEEEEEvS1F_EENS_8epilogue10collective6detail29Sm90TmaWarpSpecializedAdapterINS1N_15DefaultEpilogueISJ_SL_SL_NS1M_6thread17LinearCombinationISJ_Li1EffLNS1R_9ScaleType4KindE0ELNS_15FloatRoundStyleE2ESJ_EENS1_15EpilogueDefaultEEEEEvvEEEEvNT_6ParamsE,"aw",@nobits
	.sectionflags	@""
	.align	16
	.zero		1024


//--------------------- .nv.shared.reserved.0     --------------------------
	.section	.nv.shared.reserved.0,"aw",@nobits
	.weak		__nv_reservedSMEM_offset_0_alias
	.size		__nv_reservedSMEM_offset_0_alias, 0, 0
	.other		__nv_reservedSMEM_offset_0_alias,@"STO_CUDA_RESERVED_SHARED STV_DEFAULT"
__nv_reservedSMEM_offset_0_alias:
	.zero		0


//--------------------- .nv.global                --------------------------
	.section	.nv.global,"aw",@nobits
.nv.global:
	.type		_ZN40_INTERNAL_db78a593_4_k_cu_5bef7ee1_255404cute1_E,@object
	.size		_ZN40_INTERNAL_db78a593_4_k_cu_5bef7ee1_255404cute1_E,(_ZN40_INTERNAL_db78a593_4_k_cu_5bef7ee1_255404cuda3std3__45__cpo6cbeginE - _ZN40_INTERNAL_db78a593_4_k_cu_5bef7ee1_255404cute1_E)
_ZN40_INTERNAL_db78a593_4_k_cu_5bef7ee1_255404cute1_E:
	.zero		1
	.type		_ZN40_INTERNAL_db78a593_4_k_cu_5bef7ee1_255404cuda3std3__45__cpo6cbeginE,@object
	.size		_ZN40_INTERNAL_db78a593_4_k_cu_5bef7ee1_255404cuda3std3__45__cpo6cbeginE,(_ZN40_INTERNAL_db78a593_4_k_cu_5bef7ee1_255404cuda3std3__48in_placeE - _ZN40_INTERNAL_db78a593_4_k_cu_5bef7ee1_255404cuda3std3__45__cpo6cbeginE)
_ZN40_INTERNAL_db78a593_4_k_cu_5bef7ee1_255404cuda3std3__45__cpo6cbeginE:
	.zero		1
	.type		_ZN40_INTERNAL_db78a593_4_k_cu_5bef7ee1_255404cuda3std3__48in_placeE,@object
	.size		_ZN40_INTERNAL_db78a593_4_k_cu_5bef7ee1_255404cuda3std3__48in_placeE,(_ZN40_INTERNAL_db78a593_4_k_cu_5bef7ee1_255404cuda3std6ranges3__45__cpo9iter_moveE - _ZN40_INTERNAL_db78a593_4_k_cu_5bef7ee1_255404cuda3std3__48in_placeE)
_ZN40_INTERNAL_db78a593_4_k_cu_5bef7ee1_255404cuda3std3__48in_placeE:
	.zero		1
	.type		_ZN40_INTERNAL_db78a593_4_k_cu_5bef7ee1_255404cuda3std6ranges3__45__cpo9iter_moveE,@object
	.size		_ZN40_INTERNAL_db78a593_4_k_cu_5bef7ee1_255404cuda3std6ranges3__45__cpo9iter_moveE,(_ZN40_INTERNAL_db78a593_4_k_cu_5bef7ee1_255404cuda3std3__45__cpo5beginE - _ZN40_INTERNAL_db78a593_4_k_cu_5bef7ee1_255404cuda3std6ranges3__45__cpo9iter_moveE)
_ZN40_INTERNAL_db78a593_4_k_cu_5bef7ee1_255404cuda3std6ranges3__45__cpo9iter_moveE:
	.zero		1
	.type		_ZN40_INTERNAL_db78a593_4_k_cu_5bef7ee1_255404cuda3std3__45__cpo5beginE,@object
	.size		_ZN40_INTERNAL_db78a593_4_k_cu_5bef7ee1_255404cuda3std3__45__cpo5beginE,(_ZN40_INTERNAL_db78a593_4_k_cu_5bef7ee1_255404cuda3std3__442_GLOBAL__N__db78a593_4_k_cu_5bef7ee1_255406ignoreE - _ZN40_INTERNAL_db78a593_4_k_cu_5bef7ee1_255404cuda3std3__45__cpo5beginE)
_ZN40_INTERNAL_db78a593_4_k_cu_5bef7ee1_255404cuda3std3__45__cpo5beginE:
	.zero		1
	.type		_ZN40_INTERNAL_db78a593_4_k_cu_5bef7ee1_255404cuda3std3__442_GLOBAL__N__db78a593_4_k_cu_5bef7ee1_255406ignoreE,@object
	.size		_ZN40_INTERNAL_db78a593_4_k_cu_5bef7ee1_255404cuda3std3__442_GLOBAL__N__db78a593_4_k_cu_5bef7ee1_255406ignoreE,(_ZN40_INTERNAL_db78a593_4_k_cu_5bef7ee1_255404cute7productE - _ZN40_INTERNAL_db78a593_4_k_cu_5bef7ee1_255404cuda3std3__442_GLOBAL__N__db78a593_4_k_cu_5bef7ee1_255406ignoreE)
_ZN40_INTERNAL_db78a593_4_k_cu_5bef7ee1_255404cuda3std3__442_GLOBAL__N__db78a593_4_k_cu_5bef7ee1_255406ignoreE:
	.zero		1
	.type		_ZN40_INTERNAL_db78a593_4_k_cu_5bef7ee1_255404cute7productE,@object
	.size		_ZN40_INTERNAL_db78a593_4_k_cu_5bef7ee1_255404cute7productE,(_ZN40_INTERNAL_db78a593_4_k_cu_5bef7ee1_255404cuda3std3__45__cpo3endE - _ZN40_INTERNAL_db78a593_4_k_cu_5bef7ee1_255404cute7productE)
_ZN40_INTERNAL_db78a593_4_k_cu_5bef7ee1_255404cute7productE:
	.zero		1
	.type		_ZN40_INTERNAL_db78a593_4_k_cu_5bef7ee1_255404cuda3std3__45__cpo3endE,@object
	.size		_ZN40_INTERNAL_db78a593_4_k_cu_5bef7ee1_255404cuda3std3__45__cpo3endE,(_ZN40_INTERNAL_db78a593_4_k_cu_5bef7ee1_255404cuda3std3__419piecewise_constructE - _ZN40_INTERNAL_db78a593_4_k_cu_5bef7ee1_255404cuda3std3__45__cpo3endE)
_ZN40_INTERNAL_db78a593_4_k_cu_5bef7ee1_255404cuda3std3__45__cpo3endE:
	.zero		1
	.type		_ZN40_INTERNAL_db78a593_4_k_cu_5bef7ee1_255404cuda3std3__419piecewise_constructE,@object
	.size		_ZN40_INTERNAL_db78a593_4_k_cu_5bef7ee1_255404cuda3std3__419piecewise_constructE,(_ZN40_INTERNAL_db78a593_4_k_cu_5bef7ee1_255404cuda3std3__45__cpo4cendE - _ZN40_INTERNAL_db78a593_4_k_cu_5bef7ee1_255404cuda3std3__419piecewise_constructE)
_ZN40_INTERNAL_db78a593_4_k_cu_5bef7ee1_255404cuda3std3__419piecewise_constructE:
	.zero		1
	.type		_ZN40_INTERNAL_db78a593_4_k_cu_5bef7ee1_255404cuda3std3__45__cpo4cendE,@object
	.size		_ZN40_INTERNAL_db78a593_4_k_cu_5bef7ee1_255404cuda3std3__45__cpo4cendE,(_ZN40_INTERNAL_db78a593_4_k_cu_5bef7ee1_255404cuda3std6ranges3__45__cpo4swapE - _ZN40_INTERNAL_db78a593_4_k_cu_5bef7ee1_255404cuda3std3__45__cpo4cendE)
_ZN40_INTERNAL_db78a593_4_k_cu_5bef7ee1_255404cuda3std3__45__cpo4cendE:
	.zero		1
	.type		_ZN40_INTERNAL_db78a593_4_k_cu_5bef7ee1_255404cuda3std6ranges3__45__cpo4swapE,@object
	.size		_ZN40_INTERNAL_db78a593_4_k_cu_5bef7ee1_255404cuda3std6ranges3__45__cpo4swapE,(.L_8 - _ZN40_INTERNAL_db78a593_4_k_cu_5bef7ee1_255404cuda3std6ranges3__45__cpo4swapE)
_ZN40_INTERNAL_db78a593_4_k_cu_5bef7ee1_255404cuda3std6ranges3__45__cpo4swapE:
	.zero		1
.L_8:


//--------------------- .nv.constant0._ZN7cutlass13device_kernelINS_4gemm6kernel13GemmUniversalIN4cute5tupleIJiiiiEEENS1_10collective13CollectiveMmaINS1_34MainloopSm90TmaGmmaWarpSpecializedILi6ENS5_IJNS4_1CILi1EEENSA_ILi4EEESB_EEENS1_35KernelTmaWarpSpecializedCooperativeEEENS5_IJNSA_ILi128EEESG_NSA_ILi64EEEEEENS_6half_tENS5_IJSB_llEEESJ_NS5_IJlSB_lEEENS4_8TiledMMAINS4_8MMA_AtomIJNS4_4SM904GMMA26MMA_64x128x16_F32F16F16_SSILNSP_5MajorE1ELSR_0ELNSP_7ScaleInE1ELSS_1EEEEEENS4_6LayoutINS5_IJNSA_ILi2EEESB_SB_EEENS5_IJSB_NSA_ILi0EEESY_EEEEENS5_IJNS4_10UnderscoreES11_S11_EEEEENS4_23SM90_TMA_LOAD_MULTICASTENS4_14ComposedLayoutINS4_7SwizzleILi3ELi4ELi3EEENS4_18smem_ptr_flag_bitsILi16EEENSV_INS5_IJSH_NSA_ILi8EEEEEENS5_IJSB_SH_EEEEEEEvNS4_8identityENS4_13SM90_TMA_LOADENS15_IS17_S19_NSV_INS5_IJS1A_SH_EEENS5_IJSH_SB_EEEEEEEvS1F_EENS_8epilogue10collective6detail29Sm90TmaWarpSpecializedAdapterINS1N_15DefaultEpilogueISJ_SL_SL_NS1M_6thread17LinearCombinationISJ_Li1EffLNS1R_9ScaleType4KindE0ELNS_15FloatRoundStyleE2ESJ_EENS1_15EpilogueDefaultEEEEEvvEEEEvNT_6ParamsE --------------------------
	.section	.nv.constant0._ZN7cutlass13device_kernelINS_4gemm6kernel13GemmUniversalIN4cute5tupleIJiiiiEEENS1_10collective13CollectiveMmaINS1_34MainloopSm90TmaGmmaWarpSpecializedILi6ENS5_IJNS4_1CILi1EEENSA_ILi4EEESB_EEENS1_35KernelTmaWarpSpecializedCooperativeEEENS5_IJNSA_ILi128EEESG_NSA_ILi64EEEEEENS_6half_tENS5_IJSB_llEEESJ_NS5_IJlSB_lEEENS4_8TiledMMAINS4_8MMA_AtomIJNS4_4SM904GMMA26MMA_64x128x16_F32F16F16_SSILNSP_5MajorE1ELSR_0ELNSP_7ScaleInE1ELSS_1EEEEEENS4_6LayoutINS5_IJNSA_ILi2EEESB_SB_EEENS5_IJSB_NSA_ILi0EEESY_EEEEENS5_IJNS4_10UnderscoreES11_S11_EEEEENS4_23SM90_TMA_LOAD_MULTICASTENS4_14ComposedLayoutINS4_7SwizzleILi3ELi4ELi3EEENS4_18smem_ptr_flag_bitsILi16EEENSV_INS5_IJSH_NSA_ILi8EEEEEENS5_IJSB_SH_EEEEEEEvNS4_8identityENS4_13SM90_TMA_LOADENS15_IS17_S19_NSV_INS5_IJS1A_SH_EEENS5_IJSH_SB_EEEEEEEvS1F_EENS_8epilogue10collective6detail29Sm90TmaWarpSpecializedAdapterINS1N_15DefaultEpilogueISJ_SL_SL_NS1M_6thread17LinearCombinationISJ_Li1EffLNS1R_9ScaleType4KindE0ELNS_15FloatRoundStyleE2ESJ_EENS1_15EpilogueDefaultEEEEEvvEEEEvNT_6ParamsE,"a",@progbits
	.sectionflags	@""
	.align	4
.nv.constant0._ZN7cutlass13device_kernelINS_4gemm6kernel13GemmUniversalIN4cute5tupleIJiiiiEEENS1_10collective13CollectiveMmaINS1_34MainloopSm90TmaGmmaWarpSpecializedILi6ENS5_IJNS4_1CILi1EEENSA_ILi4EEESB_EEENS1_35KernelTmaWarpSpecializedCooperativeEEENS5_IJNSA_ILi128EEESG_NSA_ILi64EEEEEENS_6half_tENS5_IJSB_llEEESJ_NS5_IJlSB_lEEENS4_8TiledMMAINS4_8MMA_AtomIJNS4_4SM904GMMA26MMA_64x128x16_F32F16F16_SSILNSP_5MajorE1ELSR_0ELNSP_7ScaleInE1ELSS_1EEEEEENS4_6LayoutINS5_IJNSA_ILi2EEESB_SB_EEENS5_IJSB_NSA_ILi0EEESY_EEEEENS5_IJNS4_10UnderscoreES11_S11_EEEEENS4_23SM90_TMA_LOAD_MULTICASTENS4_14ComposedLayoutINS4_7SwizzleILi3ELi4ELi3EEENS4_18smem_ptr_flag_bitsILi16EEENSV_INS5_IJSH_NSA_ILi8EEEEEENS5_IJSB_SH_EEEEEEEvNS4_8identityENS4_13SM90_TMA_LOADENS15_IS17_S19_NSV_INS5_IJS1A_SH_EEENS5_IJSH_SB_EEEEEEEvS1F_EENS_8epilogue10collective6detail29Sm90TmaWarpSpecializedAdapterINS1N_15DefaultEpilogueISJ_SL_SL_NS1M_6thread17LinearCombinationISJ_Li1EffLNS1R_9ScaleType4KindE0ELNS_15FloatRoundStyleE2ESJ_EENS1_15EpilogueDefaultEEEEEvvEEEEvNT_6ParamsE:
	.zero		1664


//--------------------- SYMBOLS --------------------------

	.type		.nv.reservedSmem.offset0,@object
	.size		.nv.reservedSmem.offset0,0x4
	.type		__assertfail,@function
